//
// Generated by NVIDIA NVVM Compiler
//
// Compiler Build ID: CL-36424714
// Cuda compilation tools, release 13.0, V13.0.88
// Based on NVVM 20.0.0
//

.version 9.0
.target sm_100
.address_size 64

	// .globl	_Z6init_bPd
// _ZZ17block_reduce_normPKdPdE12temp_storage has been demoted
.global .align 1 .b8 _ZN34_INTERNAL_2c1af123_4_k_cu_c1943e3e4cuda3std3__45__cpo5beginE[1];
.global .align 1 .b8 _ZN34_INTERNAL_2c1af123_4_k_cu_c1943e3e4cuda3std3__45__cpo3endE[1];
.global .align 1 .b8 _ZN34_INTERNAL_2c1af123_4_k_cu_c1943e3e4cuda3std3__45__cpo6cbeginE[1];
.global .align 1 .b8 _ZN34_INTERNAL_2c1af123_4_k_cu_c1943e3e4cuda3std3__45__cpo4cendE[1];
.global .align 1 .b8 _ZN34_INTERNAL_2c1af123_4_k_cu_c1943e3e4cuda3std3__45__cpo6rbeginE[1];
.global .align 1 .b8 _ZN34_INTERNAL_2c1af123_4_k_cu_c1943e3e4cuda3std3__45__cpo4rendE[1];
.global .align 1 .b8 _ZN34_INTERNAL_2c1af123_4_k_cu_c1943e3e4cuda3std3__45__cpo7crbeginE[1];
.global .align 1 .b8 _ZN34_INTERNAL_2c1af123_4_k_cu_c1943e3e4cuda3std3__45__cpo5crendE[1];
.global .align 1 .b8 _ZN34_INTERNAL_2c1af123_4_k_cu_c1943e3e4cuda3std3__436_GLOBAL__N__2c1af123_4_k_cu_c1943e3e6ignoreE[1];
.global .align 1 .b8 _ZN34_INTERNAL_2c1af123_4_k_cu_c1943e3e4cuda3std3__419piecewise_constructE[1];
.global .align 1 .b8 _ZN34_INTERNAL_2c1af123_4_k_cu_c1943e3e4cuda3std3__48in_placeE[1];
.global .align 1 .b8 _ZN34_INTERNAL_2c1af123_4_k_cu_c1943e3e4cuda3std3__420unreachable_sentinelE[1];
.global .align 1 .b8 _ZN34_INTERNAL_2c1af123_4_k_cu_c1943e3e4cuda3std6ranges3__45__cpo4swapE[1];
.global .align 1 .b8 _ZN34_INTERNAL_2c1af123_4_k_cu_c1943e3e4cuda3std6ranges3__45__cpo9iter_moveE[1];
.global .align 1 .b8 _ZN34_INTERNAL_2c1af123_4_k_cu_c1943e3e4cuda3std6ranges3__45__cpo5beginE[1];
.global .align 1 .b8 _ZN34_INTERNAL_2c1af123_4_k_cu_c1943e3e4cuda3std6ranges3__45__cpo3endE[1];
.global .align 1 .b8 _ZN34_INTERNAL_2c1af123_4_k_cu_c1943e3e4cuda3std6ranges3__45__cpo6cbeginE[1];
.global .align 1 .b8 _ZN34_INTERNAL_2c1af123_4_k_cu_c1943e3e4cuda3std6ranges3__45__cpo4cendE[1];
.global .align 1 .b8 _ZN34_INTERNAL_2c1af123_4_k_cu_c1943e3e4cuda3std6ranges3__45__cpo7advanceE[1];
.global .align 1 .b8 _ZN34_INTERNAL_2c1af123_4_k_cu_c1943e3e4cuda3std6ranges3__45__cpo9iter_swapE[1];
.global .align 1 .b8 _ZN34_INTERNAL_2c1af123_4_k_cu_c1943e3e4cuda3std6ranges3__45__cpo4nextE[1];
.global .align 1 .b8 _ZN34_INTERNAL_2c1af123_4_k_cu_c1943e3e4cuda3std6ranges3__45__cpo4prevE[1];
.global .align 1 .b8 _ZN34_INTERNAL_2c1af123_4_k_cu_c1943e3e4cuda3std6ranges3__45__cpo4dataE[1];
.global .align 1 .b8 _ZN34_INTERNAL_2c1af123_4_k_cu_c1943e3e4cuda3std6ranges3__45__cpo5cdataE[1];
.global .align 1 .b8 _ZN34_INTERNAL_2c1af123_4_k_cu_c1943e3e4cuda3std6ranges3__45__cpo4sizeE[1];
.global .align 1 .b8 _ZN34_INTERNAL_2c1af123_4_k_cu_c1943e3e4cuda3std6ranges3__45__cpo5ssizeE[1];
.global .align 1 .b8 _ZN34_INTERNAL_2c1af123_4_k_cu_c1943e3e4cuda3std6ranges3__45__cpo8distanceE[1];
.global .align 1 .b8 _ZN34_INTERNAL_2c1af123_4_k_cu_c1943e3e6thrust24THRUST_300001_SM_1000_NS6system6detail10sequential3seqE[1];

.visible .entry _Z6init_bPd(
	.param .u64 .ptr .align 1 _Z6init_bPd_param_0
)
{
	.reg .pred 	%p<4>;
	.reg .b32 	%r<5>;
	.reg .b64 	%rd<5>;
	.reg .b64 	%fd<3>;

	ld.param.u64 	%rd1, [_Z6init_bPd_param_0];
	mov.u32 	%r2, %ctaid.x;
	mov.u32 	%r3, %ntid.x;
	mov.u32 	%r4, %tid.x;
	mad.lo.s32 	%r1, %r2, %r3, %r4;
	setp.gt.u32 	%p1, %r1, 599;
	@%p1 bra 	$L__BB0_2;
	cvta.to.global.u64 	%rd2, %rd1;
	setp.eq.s32 	%p2, %r1, 410;
	selp.f64 	%fd1, 0dC039000000000000, 0d0000000000000000, %p2;
	setp.eq.s32 	%p3, %r1, 310;
	selp.f64 	%fd2, 0d4024000000000000, %fd1, %p3;
	mul.wide.u32 	%rd3, %r1, 8;
	add.s64 	%rd4, %rd2, %rd3;
	st.global.f64 	[%rd4], %fd2;
$L__BB0_2:
	ret;

}
	// .globl	_Z10mul_mv_subPdPKdS1_
.visible .entry _Z10mul_mv_subPdPKdS1_(
	.param .u64 .ptr .align 1 _Z10mul_mv_subPdPKdS1__param_0,
	.param .u64 .ptr .align 1 _Z10mul_mv_subPdPKdS1__param_1,
	.param .u64 .ptr .align 1 _Z10mul_mv_subPdPKdS1__param_2
)
{
	.reg .pred 	%p<67>;
	.reg .b32 	%r<20>;
	.reg .b64 	%rd<13>;
	.reg .b64 	%fd<77>;

	ld.param.u64 	%rd3, [_Z10mul_mv_subPdPKdS1__param_0];
	ld.param.u64 	%rd4, [_Z10mul_mv_subPdPKdS1__param_1];
	ld.param.u64 	%rd5, [_Z10mul_mv_subPdPKdS1__param_2];
	mov.u32 	%r15, %ctaid.x;
	mov.u32 	%r16, %ntid.x;
	mov.u32 	%r17, %tid.x;
	mad.lo.s32 	%r1, %r15, %r16, %r17;
	setp.gt.u32 	%p1, %r1, 599;
	@%p1 bra 	$L__BB1_44;
	cvta.to.global.u64 	%rd6, %rd5;
	mul.wide.u32 	%rd7, %r1, 8;
	add.s64 	%rd8, %rd6, %rd7;
	ld.global.f64 	%fd35, [%rd8];
	neg.f64 	%fd62, %fd35;
	add.s32 	%r2, %r1, 1;
	add.s32 	%r3, %r1, -1;
	add.s32 	%r4, %r1, 30;
	add.s32 	%r5, %r1, -30;
	cvta.to.global.u64 	%rd1, %rd4;
	mov.b32 	%r19, 0;
$L__BB1_2:
	setp.eq.s32 	%p2, %r19, %r1;
	mov.f64 	%fd61, 0dC010000000000000;
	@%p2 bra 	$L__BB1_5;
	setp.eq.s32 	%p3, %r19, %r2;
	setp.eq.s32 	%p4, %r19, %r3;
	or.pred  	%p5, %p3, %p4;
	setp.eq.s32 	%p6, %r19, %r4;
	or.pred  	%p7, %p5, %p6;
	mov.f64 	%fd61, 0d3FF0000000000000;
	@%p7 bra 	$L__BB1_5;
	setp.eq.s32 	%p8, %r19, %r5;
	selp.f64 	%fd61, 0d3FF0000000000000, 0d0000000000000000, %p8;
$L__BB1_5:
	setp.eq.f64 	%p9, %fd61, 0d0000000000000000;
	mul.wide.u32 	%rd9, %r19, 8;
	add.s64 	%rd2, %rd1, %rd9;
	@%p9 bra 	$L__BB1_7;
	ld.global.f64 	%fd38, [%rd2];
	fma.rn.f64 	%fd62, %fd61, %fd38, %fd62;
$L__BB1_7:
	add.s32 	%r7, %r19, 1;
	setp.eq.s32 	%p10, %r7, %r1;
	mov.f64 	%fd63, 0dC010000000000000;
	@%p10 bra 	$L__BB1_10;
	setp.eq.s32 	%p11, %r19, %r1;
	setp.eq.s32 	%p12, %r7, %r3;
	or.pred  	%p13, %p11, %p12;
	setp.eq.s32 	%p14, %r7, %r4;
	or.pred  	%p15, %p13, %p14;
	mov.f64 	%fd63, 0d3FF0000000000000;
	@%p15 bra 	$L__BB1_10;
	setp.eq.s32 	%p16, %r7, %r5;
	selp.f64 	%fd63, 0d3FF0000000000000, 0d0000000000000000, %p16;
$L__BB1_10:
	setp.eq.f64 	%p17, %fd63, 0d0000000000000000;
	@%p17 bra 	$L__BB1_12;
	ld.global.f64 	%fd41, [%rd2+8];
	fma.rn.f64 	%fd62, %fd63, %fd41, %fd62;
$L__BB1_12:
	add.s32 	%r8, %r19, 2;
	setp.eq.s32 	%p18, %r8, %r1;
	mov.f64 	%fd65, 0dC010000000000000;
	@%p18 bra 	$L__BB1_15;
	setp.eq.s32 	%p19, %r8, %r2;
	setp.eq.s32 	%p20, %r8, %r3;
	or.pred  	%p21, %p19, %p20;
	setp.eq.s32 	%p22, %r8, %r4;
	or.pred  	%p23, %p21, %p22;
	mov.f64 	%fd65, 0d3FF0000000000000;
	@%p23 bra 	$L__BB1_15;
	setp.eq.s32 	%p24, %r8, %r5;
	selp.f64 	%fd65, 0d3FF0000000000000, 0d0000000000000000, %p24;
$L__BB1_15:
	setp.eq.f64 	%p25, %fd65, 0d0000000000000000;
	@%p25 bra 	$L__BB1_17;
	ld.global.f64 	%fd44, [%rd2+16];
	fma.rn.f64 	%fd62, %fd65, %fd44, %fd62;
$L__BB1_17:
	add.s32 	%r9, %r19, 3;
	setp.eq.s32 	%p26, %r9, %r1;
	mov.f64 	%fd67, 0dC010000000000000;
	@%p26 bra 	$L__BB1_20;
	setp.eq.s32 	%p27, %r9, %r2;
	setp.eq.s32 	%p28, %r9, %r3;
	or.pred  	%p29, %p27, %p28;
	setp.eq.s32 	%p30, %r9, %r4;
	or.pred  	%p31, %p29, %p30;
	mov.f64 	%fd67, 0d3FF0000000000000;
	@%p31 bra 	$L__BB1_20;
	setp.eq.s32 	%p32, %r9, %r5;
	selp.f64 	%fd67, 0d3FF0000000000000, 0d0000000000000000, %p32;
$L__BB1_20:
	setp.eq.f64 	%p33, %fd67, 0d0000000000000000;
	@%p33 bra 	$L__BB1_22;
	ld.global.f64 	%fd47, [%rd2+24];
	fma.rn.f64 	%fd62, %fd67, %fd47, %fd62;
$L__BB1_22:
	add.s32 	%r10, %r19, 4;
	setp.eq.s32 	%p34, %r10, %r1;
	mov.f64 	%fd69, 0dC010000000000000;
	@%p34 bra 	$L__BB1_25;
	setp.eq.s32 	%p35, %r10, %r2;
	setp.eq.s32 	%p36, %r10, %r3;
	or.pred  	%p37, %p35, %p36;
	setp.eq.s32 	%p38, %r10, %r4;
	or.pred  	%p39, %p37, %p38;
	mov.f64 	%fd69, 0d3FF0000000000000;
	@%p39 bra 	$L__BB1_25;
	setp.eq.s32 	%p40, %r10, %r5;
	selp.f64 	%fd69, 0d3FF0000000000000, 0d0000000000000000, %p40;
$L__BB1_25:
	setp.eq.f64 	%p41, %fd69, 0d0000000000000000;
	@%p41 bra 	$L__BB1_27;
	ld.global.f64 	%fd50, [%rd2+32];
	fma.rn.f64 	%fd62, %fd69, %fd50, %fd62;
$L__BB1_27:
	add.s32 	%r11, %r19, 5;
	setp.eq.s32 	%p42, %r11, %r1;
	mov.f64 	%fd71, 0dC010000000000000;
	@%p42 bra 	$L__BB1_30;
	setp.eq.s32 	%p43, %r11, %r2;
	setp.eq.s32 	%p44, %r11, %r3;
	or.pred  	%p45, %p43, %p44;
	setp.eq.s32 	%p46, %r11, %r4;
	or.pred  	%p47, %p45, %p46;
	mov.f64 	%fd71, 0d3FF0000000000000;
	@%p47 bra 	$L__BB1_30;
	setp.eq.s32 	%p48, %r11, %r5;
	selp.f64 	%fd71, 0d3FF0000000000000, 0d0000000000000000, %p48;
$L__BB1_30:
	setp.eq.f64 	%p49, %fd71, 0d0000000000000000;
	@%p49 bra 	$L__BB1_32;
	ld.global.f64 	%fd53, [%rd2+40];
	fma.rn.f64 	%fd62, %fd71, %fd53, %fd62;
$L__BB1_32:
	add.s32 	%r12, %r19, 6;
	setp.eq.s32 	%p50, %r12, %r1;
	mov.f64 	%fd73, 0dC010000000000000;
	@%p50 bra 	$L__BB1_35;
	setp.eq.s32 	%p51, %r12, %r2;
	setp.eq.s32 	%p52, %r12, %r3;
	or.pred  	%p53, %p51, %p52;
	setp.eq.s32 	%p54, %r12, %r4;
	or.pred  	%p55, %p53, %p54;
	mov.f64 	%fd73, 0d3FF0000000000000;
	@%p55 bra 	$L__BB1_35;
	setp.eq.s32 	%p56, %r12, %r5;
	selp.f64 	%fd73, 0d3FF0000000000000, 0d0000000000000000, %p56;
$L__BB1_35:
	setp.eq.f64 	%p57, %fd73, 0d0000000000000000;
	@%p57 bra 	$L__BB1_37;
	ld.global.f64 	%fd56, [%rd2+48];
	fma.rn.f64 	%fd62, %fd73, %fd56, %fd62;
$L__BB1_37:
	add.s32 	%r13, %r19, 7;
	setp.eq.s32 	%p58, %r13, %r1;
	mov.f64 	%fd75, 0dC010000000000000;
	@%p58 bra 	$L__BB1_40;
	setp.eq.s32 	%p59, %r13, %r2;
	setp.eq.s32 	%p60, %r13, %r3;
	or.pred  	%p61, %p59, %p60;
	setp.eq.s32 	%p62, %r13, %r4;
	or.pred  	%p63, %p61, %p62;
	mov.f64 	%fd75, 0d3FF0000000000000;
	@%p63 bra 	$L__BB1_40;
	setp.eq.s32 	%p64, %r13, %r5;
	selp.f64 	%fd75, 0d3FF0000000000000, 0d0000000000000000, %p64;
$L__BB1_40:
	setp.eq.f64 	%p65, %fd75, 0d0000000000000000;
	@%p65 bra 	$L__BB1_42;
	ld.global.f64 	%fd59, [%rd2+56];
	fma.rn.f64 	%fd62, %fd75, %fd59, %fd62;
$L__BB1_42:
	add.s32 	%r19, %r19, 8;
	setp.ne.s32 	%p66, %r19, 600;
	@%p66 bra 	$L__BB1_2;
	cvta.to.global.u64 	%rd10, %rd3;
	add.s64 	%rd12, %rd10, %rd7;
	st.global.f64 	[%rd12], %fd62;
$L__BB1_44:
	ret;

}
	// .globl	_Z8update_xPdPKd
.visible .entry _Z8update_xPdPKd(
	.param .u64 .ptr .align 1 _Z8update_xPdPKd_param_0,
	.param .u64 .ptr .align 1 _Z8update_xPdPKd_param_1
)
{
	.reg .pred 	%p<2>;
	.reg .b32 	%r<5>;
	.reg .b64 	%rd<8>;
	.reg .b64 	%fd<4>;

	ld.param.u64 	%rd1, [_Z8update_xPdPKd_param_0];
	ld.param.u64 	%rd2, [_Z8update_xPdPKd_param_1];
	mov.u32 	%r2, %ctaid.x;
	mov.u32 	%r3, %ntid.x;
	mov.u32 	%r4, %tid.x;
	mad.lo.s32 	%r1, %r2, %r3, %r4;
	setp.gt.u32 	%p1, %r1, 599;
	@%p1 bra 	$L__BB2_2;
	cvta.to.global.u64 	%rd3, %rd2;
	cvta.to.global.u64 	%rd4, %rd1;
	mul.wide.u32 	%rd5, %r1, 8;
	add.s64 	%rd6, %rd3, %rd5;
	ld.global.f64 	%fd1, [%rd6];
	add.s64 	%rd7, %rd4, %rd5;
	ld.global.f64 	%fd2, [%rd7];
	fma.rn.f64 	%fd3, %fd1, 0d3F847AE147AE147B, %fd2;
	st.global.f64 	[%rd7], %fd3;
$L__BB2_2:
	ret;

}
	// .globl	_Z17block_reduce_normPKdPd
.visible .entry _Z17block_reduce_normPKdPd(
	.param .u64 .ptr .align 1 _Z17block_reduce_normPKdPd_param_0,
	.param .u64 .ptr .align 1 _Z17block_reduce_normPKdPd_param_1
)
{
	.reg .pred 	%p<4>;
	.reg .b32 	%r<25>;
	.reg .b64 	%rd<9>;
	.reg .b64 	%fd<31>;
	// demoted variable
	.shared .align 8 .b8 _ZZ17block_reduce_normPKdPdE12temp_storage[80];
	ld.param.u64 	%rd1, [_Z17block_reduce_normPKdPd_param_0];
	ld.param.u64 	%rd2, [_Z17block_reduce_normPKdPd_param_1];
	mov.u32 	%r1, %ctaid.x;
	mov.u32 	%r4, %ntid.x;
	mov.u32 	%r2, %tid.x;
	mad.lo.s32 	%r3, %r1, %r4, %r2;
	setp.gt.u32 	%p1, %r3, 599;
	mov.f64 	%fd30, 0d0000000000000000;
	@%p1 bra 	$L__BB3_2;
	cvta.to.global.u64 	%rd3, %rd1;
	mul.wide.u32 	%rd4, %r3, 8;
	add.s64 	%rd5, %rd3, %rd4;
	ld.global.f64 	%fd5, [%rd5];
	mul.f64 	%fd30, %fd5, %fd5;
$L__BB3_2:
	// begin inline asm
	mov.u32 %r5, %laneid;
	// end inline asm
	mov.b32 	%r6, 1;
	mov.b32 	%r19, 31;
	mov.b32 	%r20, -1;
	// begin inline asm
	{  .reg .u32 lo;  .reg .u32 hi;  .reg .pred p;  .reg .f64 r0;  mov.b64 %fd6, %fd30;  mov.b64 {lo, hi}, %fd30;  shfl.sync.down.b32 lo|p, lo, %r6, %r19, %r20;  shfl.sync.down.b32 hi|p, hi, %r6, %r19, %r20;  mov.b64 r0, {lo, hi};  @p add.f64 %fd6, %fd6, r0;}
	// end inline asm
	mov.b32 	%r9, 2;
	// begin inline asm
	{  .reg .u32 lo;  .reg .u32 hi;  .reg .pred p;  .reg .f64 r0;  mov.b64 %fd8, %fd6;  mov.b64 {lo, hi}, %fd6;  shfl.sync.down.b32 lo|p, lo, %r9, %r19, %r20;  shfl.sync.down.b32 hi|p, hi, %r9, %r19, %r20;  mov.b64 r0, {lo, hi};  @p add.f64 %fd8, %fd8, r0;}
	// end inline asm
	mov.b32 	%r12, 4;
	// begin inline asm
	{  .reg .u32 lo;  .reg .u32 hi;  .reg .pred p;  .reg .f64 r0;  mov.b64 %fd10, %fd8;  mov.b64 {lo, hi}, %fd8;  shfl.sync.down.b32 lo|p, lo, %r12, %r19, %r20;  shfl.sync.down.b32 hi|p, hi, %r12, %r19, %r20;  mov.b64 r0, {lo, hi};  @p add.f64 %fd10, %fd10, r0;}
	// end inline asm
	mov.b32 	%r15, 8;
	// begin inline asm
	{  .reg .u32 lo;  .reg .u32 hi;  .reg .pred p;  .reg .f64 r0;  mov.b64 %fd12, %fd10;  mov.b64 {lo, hi}, %fd10;  shfl.sync.down.b32 lo|p, lo, %r15, %r19, %r20;  shfl.sync.down.b32 hi|p, hi, %r15, %r19, %r20;  mov.b64 r0, {lo, hi};  @p add.f64 %fd12, %fd12, r0;}
	// end inline asm
	mov.b32 	%r18, 16;
	// begin inline asm
	{  .reg .u32 lo;  .reg .u32 hi;  .reg .pred p;  .reg .f64 r0;  mov.b64 %fd14, %fd12;  mov.b64 {lo, hi}, %fd12;  shfl.sync.down.b32 lo|p, lo, %r18, %r19, %r20;  shfl.sync.down.b32 hi|p, hi, %r18, %r19, %r20;  mov.b64 r0, {lo, hi};  @p add.f64 %fd14, %fd14, r0;}
	// end inline asm
	setp.ne.s32 	%p2, %r5, 0;
	@%p2 bra 	$L__BB3_4;
	shr.u32 	%r21, %r2, 2;
	and.b32  	%r22, %r21, 248;
	mov.u32 	%r23, _ZZ17block_reduce_normPKdPdE12temp_storage;
	add.s32 	%r24, %r23, %r22;
	st.shared.f64 	[%r24+8], %fd14;
$L__BB3_4:
	bar.sync 	0;
	setp.ne.s32 	%p3, %r2, 0;
	@%p3 bra 	$L__BB3_6;
	ld.shared.f64 	%fd16, [_ZZ17block_reduce_normPKdPdE12temp_storage+16];
	add.f64 	%fd17, %fd14, %fd16;
	ld.shared.f64 	%fd18, [_ZZ17block_reduce_normPKdPdE12temp_storage+24];
	add.f64 	%fd19, %fd17, %fd18;
	ld.shared.f64 	%fd20, [_ZZ17block_reduce_normPKdPdE12temp_storage+32];
	add.f64 	%fd21, %fd19, %fd20;
	ld.shared.f64 	%fd22, [_ZZ17block_reduce_normPKdPdE12temp_storage+40];
	add.f64 	%fd23, %fd21, %fd22;
	ld.shared.f64 	%fd24, [_ZZ17block_reduce_normPKdPdE12temp_storage+48];
	add.f64 	%fd25, %fd23, %fd24;
	ld.shared.f64 	%fd26, [_ZZ17block_reduce_normPKdPdE12temp_storage+56];
	add.f64 	%fd27, %fd25, %fd26;
	ld.shared.f64 	%fd28, [_ZZ17block_reduce_normPKdPdE12temp_storage+64];
	add.f64 	%fd29, %fd27, %fd28;
	cvta.to.global.u64 	%rd6, %rd2;
	mul.wide.u32 	%rd7, %r1, 8;
	add.s64 	%rd8, %rd6, %rd7;
	st.global.f64 	[%rd8], %fd29;
$L__BB3_6:
	ret;

}


// ===== COMPILED SASS (sm_100) =====

	.target	sm_100

	.elftype	@"ET_EXEC"


//--------------------- .note.nv.tkinfo           --------------------------
	.section	.note.nv.tkinfo,"",@"SHT_NOTE"
	.sectionflags	@"SHF_NOTE_NV_TKINFO"
	.tkinfo
        /*0018*/ 	.word	0x00000002
        /*0030*/ 	.string	""
        /*0030*/ 	.string	"ptxas"
        /*0030*/ 	.string	"Cuda compilation tools, release 13.0, V13.0.88"
        /*0030*/ 	.string	"Build cuda_13.0.r13.0/compiler.36424714_0"
        /*0030*/ 	.string	"-arch sm_100 -m 64 "



//--------------------- .note.nv.cuinfo           --------------------------
	.section	.note.nv.cuinfo,"",@"SHT_NOTE"
	.sectionflags	@"SHF_NOTE_NV_CUINFO"
        /*0018*/ 	.short	0x0002
        /*001a*/ 	.short	0x0064
        /*001c*/ 	.short	0x0082
	.zero		2


//--------------------- .nv.info                  --------------------------
	.section	.nv.info,"",@"SHT_CUDA_INFO"
	.align	4


	//----- nvinfo : EIATTR_REGCOUNT
	.align		4
        /*0000*/ 	.byte	0x04, 0x2f
        /*0002*/ 	.short	(.L_29 - .L_28)
	.align		4
.L_28:
        /*0004*/ 	.word	index@(_Z6init_bPd)
        /*0008*/ 	.word	0x0000000a


	//----- nvinfo : EIATTR_FRAME_SIZE
	.align		4
.L_29:
        /*000c*/ 	.byte	0x04, 0x11
        /*000e*/ 	.short	(.L_31 - .L_30)
	.align		4
.L_30:
        /*0010*/ 	.word	index@(_Z6init_bPd)
        /*0014*/ 	.word	0x00000000


	//----- nvinfo : EIATTR_REGCOUNT
	.align		4
.L_31:
        /*0018*/ 	.byte	0x04, 0x2f
        /*001a*/ 	.short	(.L_33 - .L_32)
	.align		4
.L_32:
        /*001c*/ 	.word	index@(_Z10mul_mv_subPdPKdS1_)
        /*0020*/ 	.word	0x00000018


	//----- nvinfo : EIATTR_FRAME_SIZE
	.align		4
.L_33:
        /*0024*/ 	.byte	0x04, 0x11
        /*0026*/ 	.short	(.L_35 - .L_34)
	.align		4
.L_34:
        /*0028*/ 	.word	index@(_Z10mul_mv_subPdPKdS1_)
        /*002c*/ 	.word	0x00000000


	//----- nvinfo : EIATTR_REGCOUNT
	.align		4
.L_35:
        /*0030*/ 	.byte	0x04, 0x2f
        /*0032*/ 	.short	(.L_37 - .L_36)
	.align		4
.L_36:
        /*0034*/ 	.word	index@(_Z8update_xPdPKd)
        /*0038*/ 	.word	0x0000000a


	//----- nvinfo : EIATTR_FRAME_SIZE
	.align		4
.L_37:
        /*003c*/ 	.byte	0x04, 0x11
        /*003e*/ 	.short	(.L_39 - .L_38)
	.align		4
.L_38:
        /*0040*/ 	.word	index@(_Z8update_xPdPKd)
        /*0044*/ 	.word	0x00000000


	//----- nvinfo : EIATTR_REGCOUNT
	.align		4
.L_39:
        /*0048*/ 	.byte	0x04, 0x2f
        /*004a*/ 	.short	(.L_41 - .L_40)
	.align		4
.L_40:
        /*004c*/ 	.word	index@(_Z17block_reduce_normPKdPd)
        /*0050*/ 	.word	0x00000012


	//----- nvinfo : EIATTR_FRAME_SIZE
	.align		4
.L_41:
        /*0054*/ 	.byte	0x04, 0x11
        /*0056*/ 	.short	(.L_43 - .L_42)
	.align		4
.L_42:
        /*0058*/ 	.word	index@(_Z17block_reduce_normPKdPd)
        /*005c*/ 	.word	0x00000000


	//----- nvinfo : EIATTR_MIN_STACK_SIZE
	.align		4
.L_43:
        /*0060*/ 	.byte	0x04, 0x12
        /*0062*/ 	.short	(.L_45 - .L_44)
	.align		4
.L_44:
        /*0064*/ 	.word	index@(_Z17block_reduce_normPKdPd)
        /*0068*/ 	.word	0x00000000


	//----- nvinfo : EIATTR_MIN_STACK_SIZE
	.align		4
.L_45:
        /*006c*/ 	.byte	0x04, 0x12
        /*006e*/ 	.short	(.L_47 - .L_46)
	.align		4
.L_46:
        /*0070*/ 	.word	index@(_Z8update_xPdPKd)
        /*0074*/ 	.word	0x00000000


	//----- nvinfo : EIATTR_MIN_STACK_SIZE
	.align		4
.L_47:
        /*0078*/ 	.byte	0x04, 0x12
        /*007a*/ 	.short	(.L_49 - .L_48)
	.align		4
.L_48:
        /*007c*/ 	.word	index@(_Z10mul_mv_subPdPKdS1_)
        /*0080*/ 	.word	0x00000000


	//----- nvinfo : EIATTR_MIN_STACK_SIZE
	.align		4
.L_49:
        /*0084*/ 	.byte	0x04, 0x12
        /*0086*/ 	.short	(.L_51 - .L_50)
	.align		4
.L_50:
        /*0088*/ 	.word	index@(_Z6init_bPd)
        /*008c*/ 	.word	0x00000000
.L_51:


//--------------------- .nv.compat                --------------------------
	.section	.nv.compat,"",@"SHT_CUDA_COMPAT_INFO"
	.align	4
        /*0000*/ 	.byte	0x02, 0x09, 0x00, 0x00, 0x02, 0x02, 0x01, 0x00, 0x02, 0x05, 0x05, 0x00, 0x03, 0x07, 0x01, 0x01
        /*0010*/ 	.byte	0x02, 0x03, 0x00, 0x00, 0x02, 0x06, 0x01, 0x00, 0x04, 0x0b, 0x08, 0x00, 0x01, 0x00, 0x00, 0x00
        /*0020*/ 	.byte	0x00, 0x00, 0x00, 0x00


//--------------------- .nv.info._Z17block_reduce_normPKdPd --------------------------
	.section	.nv.info._Z17block_reduce_normPKdPd,"",@"SHT_CUDA_INFO"
	.sectionflags	@""
	.align	4


	//----- nvinfo : EIATTR_CUDA_API_VERSION
	.align		4
        /*0000*/ 	.byte	0x04, 0x37
        /*0002*/ 	.short	(.L_53 - .L_52)
.L_52:
        /*0004*/ 	.word	0x00000082


	//----- nvinfo : EIATTR_KPARAM_INFO
	.align		4
.L_53:
        /*0008*/ 	.byte	0x04, 0x17
        /*000a*/ 	.short	(.L_55 - .L_54)
.L_54:
        /*000c*/ 	.word	0x00000000
        /*0010*/ 	.short	0x0001
        /*0012*/ 	.short	0x0008
        /*0014*/ 	.byte	0x00, 0xf5, 0x21, 0x00


	//----- nvinfo : EIATTR_KPARAM_INFO
	.align		4
.L_55:
        /*0018*/ 	.byte	0x04, 0x17
        /*001a*/ 	.short	(.L_57 - .L_56)
.L_56:
        /*001c*/ 	.word	0x00000000
        /*0020*/ 	.short	0x0000
        /*0022*/ 	.short	0x0000
        /*0024*/ 	.byte	0x00, 0xf5, 0x21, 0x00


	//----- nvinfo : EIATTR_SPARSE_MMA_MASK
	.align		4
.L_57:
        /*0028*/ 	.byte	0x03, 0x50
        /*002a*/ 	.short	0x0000


	//----- nvinfo : EIATTR_MAXREG_COUNT
	.align		4
        /*002c*/ 	.byte	0x03, 0x1b
        /*002e*/ 	.short	0x00ff


	//----- nvinfo : EIATTR_NUM_BARRIERS
	.align		4
        /*0030*/ 	.byte	0x02, 0x4c
        /*0032*/ 	.byte	0x01
	.zero		1


	//----- nvinfo : EIATTR_MERCURY_ISA_VERSION
	.align		4
        /*0034*/ 	.byte	0x03, 0x5f
        /*0036*/ 	.short	0x0101


	//----- nvinfo : EIATTR_COOP_GROUP_MASK_REGIDS
	.align		4
        /*0038*/ 	.byte	0x04, 0x29
        /*003a*/ 	.short	(.L_59 - .L_58)


	//   ....[0]....
.L_58:
        /*003c*/ 	.word	0xffffffff


	//   ....[1]....
        /*0040*/ 	.word	0xffffffff


	//   ....[2]....
        /*0044*/ 	.word	0xffffffff


	//   ....[3]....
        /*0048*/ 	.word	0xffffffff


	//   ....[4]....
        /*004c*/ 	.word	0xffffffff


	//   ....[5]....
        /*0050*/ 	.word	0xffffffff


	//   ....[6]....
        /*0054*/ 	.word	0xffffffff


	//   ....[7]....
        /*0058*/ 	.word	0xffffffff


	//   ....[8]....
        /*005c*/ 	.word	0xffffffff


	//   ....[9]....
        /*0060*/ 	.word	0xffffffff


	//----- nvinfo : EIATTR_COOP_GROUP_INSTR_OFFSETS
	.align		4
.L_59:
        /*0064*/ 	.byte	0x04, 0x28
        /*0066*/ 	.short	(.L_61 - .L_60)


	//   ....[0]....
.L_60:
        /*0068*/ 	.word	0x000000e0


	//   ....[1]....
        /*006c*/ 	.word	0x000000f0


	//   ....[2]....
        /*0070*/ 	.word	0x00000130


	//   ....[3]....
        /*0074*/ 	.word	0x00000140


	//   ....[4]....
        /*0078*/ 	.word	0x00000180


	//   ....[5]....
        /*007c*/ 	.word	0x00000190


	//   ....[6]....
        /*0080*/ 	.word	0x000001e0


	//   ....[7]....
        /*0084*/ 	.word	0x000001f0


	//   ....[8]....
        /*0088*/ 	.word	0x00000270


	//   ....[9]....
        /*008c*/ 	.word	0x00000290


	//----- nvinfo : EIATTR_VRC_CTA_INIT_COUNT
	.align		4
.L_61:
        /*0090*/ 	.byte	0x02, 0x4a
	.zero		1
	.zero		1


	//----- nvinfo : EIATTR_EXIT_INSTR_OFFSETS
	.align		4
        /*0094*/ 	.byte	0x04, 0x1c
        /*0096*/ 	.short	(.L_63 - .L_62)


	//   ....[0]....
.L_62:
        /*0098*/ 	.word	0x00000300


	//   ....[1]....
        /*009c*/ 	.word	0x00000420


	//----- nvinfo : EIATTR_CBANK_PARAM_SIZE
	.align		4
.L_63:
        /*00a0*/ 	.byte	0x03, 0x19
        /*00a2*/ 	.short	0x0010


	//----- nvinfo : EIATTR_PARAM_CBANK
	.align		4
        /*00a4*/ 	.byte	0x04, 0x0a
        /*00a6*/ 	.short	(.L_65 - .L_64)
	.align		4
.L_64:
        /*00a8*/ 	.word	index@(.nv.constant0._Z17block_reduce_normPKdPd)
        /*00ac*/ 	.short	0x0380
        /*00ae*/ 	.short	0x0010


	//----- nvinfo : EIATTR_SW_WAR
	.align		4
.L_65:
        /*00b0*/ 	.byte	0x04, 0x36
        /*00b2*/ 	.short	(.L_67 - .L_66)
.L_66:
        /*00b4*/ 	.word	0x00000008
.L_67:


//--------------------- .nv.info._Z8update_xPdPKd --------------------------
	.section	.nv.info._Z8update_xPdPKd,"",@"SHT_CUDA_INFO"
	.sectionflags	@""
	.align	4


	//----- nvinfo : EIATTR_CUDA_API_VERSION
	.align		4
        /*0000*/ 	.byte	0x04, 0x37
        /*0002*/ 	.short	(.L_69 - .L_68)
.L_68:
        /*0004*/ 	.word	0x00000082


	//----- nvinfo : EIATTR_KPARAM_INFO
	.align		4
.L_69:
        /*0008*/ 	.byte	0x04, 0x17
        /*000a*/ 	.short	(.L_71 - .L_70)
.L_70:
        /*000c*/ 	.word	0x00000000
        /*0010*/ 	.short	0x0001
        /*0012*/ 	.short	0x0008
        /*0014*/ 	.byte	0x00, 0xf5, 0x21, 0x00


	//----- nvinfo : EIATTR_KPARAM_INFO
	.align		4
.L_71:
        /*0018*/ 	.byte	0x04, 0x17
        /*001a*/ 	.short	(.L_73 - .L_72)
.L_72:
        /*001c*/ 	.word	0x00000000
        /*0020*/ 	.short	0x0000
        /*0022*/ 	.short	0x0000
        /*0024*/ 	.byte	0x00, 0xf5, 0x21, 0x00


	//----- nvinfo : EIATTR_SPARSE_MMA_MASK
	.align		4
.L_73:
        /*0028*/ 	.byte	0x03, 0x50
        /*002a*/ 	.short	0x0000


	//----- nvinfo : EIATTR_MAXREG_COUNT
	.align		4
        /*002c*/ 	.byte	0x03, 0x1b
        /*002e*/ 	.short	0x00ff


	//----- nvinfo : EIATTR_MERCURY_ISA_VERSION
	.align		4
        /*0030*/ 	.byte	0x03, 0x5f
        /*0032*/ 	.short	0x0101


	//----- nvinfo : EIATTR_VRC_CTA_INIT_COUNT
	.align		4
        /*0034*/ 	.byte	0x02, 0x4a
	.zero		1
	.zero		1


	//----- nvinfo : EIATTR_EXIT_INSTR_OFFSETS
	.align		4
        /*0038*/ 	.byte	0x04, 0x1c
        /*003a*/ 	.short	(.L_75 - .L_74)


	//   ....[0]....
.L_74:
        /*003c*/ 	.word	0x00000060


	//   ....[1]....
        /*0040*/ 	.word	0x00000120


	//----- nvinfo : EIATTR_CBANK_PARAM_SIZE
	.align		4
.L_75:
        /*0044*/ 	.byte	0x03, 0x19
        /*0046*/ 	.short	0x0010


	//----- nvinfo : EIATTR_PARAM_CBANK
	.align		4
        /*0048*/ 	.byte	0x04, 0x0a
        /*004a*/ 	.short	(.L_77 - .L_76)
	.align		4
.L_76:
        /*004c*/ 	.word	index@(.nv.constant0._Z8update_xPdPKd)
        /*0050*/ 	.short	0x0380
        /*0052*/ 	.short	0x0010


	//----- nvinfo : EIATTR_SW_WAR
	.align		4
.L_77:
        /*0054*/ 	.byte	0x04, 0x36
        /*0056*/ 	.short	(.L_79 - .L_78)
.L_78:
        /*0058*/ 	.word	0x00000008
.L_79:


//--------------------- .nv.info._Z10mul_mv_subPdPKdS1_ --------------------------
	.section	.nv.info._Z10mul_mv_subPdPKdS1_,"",@"SHT_CUDA_INFO"
	.sectionflags	@""
	.align	4


	//----- nvinfo : EIATTR_CUDA_API_VERSION
	.align		4
        /*0000*/ 	.byte	0x04, 0x37
        /*0002*/ 	.short	(.L_81 - .L_80)
.L_80:
        /*0004*/ 	.word	0x00000082


	//----- nvinfo : EIATTR_KPARAM_INFO
	.align		4
.L_81:
        /*0008*/ 	.byte	0x04, 0x17
        /*000a*/ 	.short	(.L_83 - .L_82)
.L_82:
        /*000c*/ 	.word	0x00000000
        /*0010*/ 	.short	0x0002
        /*0012*/ 	.short	0x0010
        /*0014*/ 	.byte	0x00, 0xf5, 0x21, 0x00


	//----- nvinfo : EIATTR_KPARAM_INFO
	.align		4
.L_83:
        /*0018*/ 	.byte	0x04, 0x17
        /*001a*/ 	.short	(.L_85 - .L_84)
.L_84:
        /*001c*/ 	.word	0x00000000
        /*0020*/ 	.short	0x0001
        /*0022*/ 	.short	0x0008
        /*0024*/ 	.byte	0x00, 0xf5, 0x21, 0x00


	//----- nvinfo : EIATTR_KPARAM_INFO
	.align		4
.L_85:
        /*0028*/ 	.byte	0x04, 0x17
        /*002a*/ 	.short	(.L_87 - .L_86)
.L_86:
        /*002c*/ 	.word	0x00000000
        /*0030*/ 	.short	0x0000
        /*0032*/ 	.short	0x0000
        /*0034*/ 	.byte	0x00, 0xf5, 0x21, 0x00


	//----- nvinfo : EIATTR_SPARSE_MMA_MASK
	.align		4
.L_87:
        /*0038*/ 	.byte	0x03, 0x50
        /*003a*/ 	.short	0x0000


	//----- nvinfo : EIATTR_MAXREG_COUNT
	.align		4
        /*003c*/ 	.byte	0x03, 0x1b
        /*003e*/ 	.short	0x00ff


	//----- nvinfo : EIATTR_MERCURY_ISA_VERSION
	.align		4
        /*0040*/ 	.byte	0x03, 0x5f
        /*0042*/ 	.short	0x0101


	//----- nvinfo : EIATTR_VRC_CTA_INIT_COUNT
	.align		4
        /*0044*/ 	.byte	0x02, 0x4a
	.zero		1
	.zero		1


	//----- nvinfo : EIATTR_EXIT_INSTR_OFFSETS
	.align		4
        /*0048*/ 	.byte	0x04, 0x1c
        /*004a*/ 	.short	(.L_89 - .L_88)


	//   ....[0]....
.L_88:
        /*004c*/ 	.word	0x00000060


	//   ....[1]....
        /*0050*/ 	.word	0x00000c00


	//----- nvinfo : EIATTR_CRS_STACK_SIZE
	.align		4
.L_89:
        /*0054*/ 	.byte	0x04, 0x1e
        /*0056*/ 	.short	(.L_91 - .L_90)
.L_90:
        /*0058*/ 	.word	0x00000000


	//----- nvinfo : EIATTR_CBANK_PARAM_SIZE
	.align		4
.L_91:
        /*005c*/ 	.byte	0x03, 0x19
        /*005e*/ 	.short	0x0018


	//----- nvinfo : EIATTR_PARAM_CBANK
	.align		4
        /*0060*/ 	.byte	0x04, 0x0a
        /*0062*/ 	.short	(.L_93 - .L_92)
	.align		4
.L_92:
        /*0064*/ 	.word	index@(.nv.constant0._Z10mul_mv_subPdPKdS1_)
        /*0068*/ 	.short	0x0380
        /*006a*/ 	.short	0x0018


	//----- nvinfo : EIATTR_SW_WAR
	.align		4
.L_93:
        /*006c*/ 	.byte	0x04, 0x36
        /*006e*/ 	.short	(.L_95 - .L_94)
.L_94:
        /*0070*/ 	.word	0x00000008
.L_95:


//--------------------- .nv.info._Z6init_bPd      --------------------------
	.section	.nv.info._Z6init_bPd,"",@"SHT_CUDA_INFO"
	.sectionflags	@""
	.align	4


	//----- nvinfo : EIATTR_CUDA_API_VERSION
	.align		4
        /*0000*/ 	.byte	0x04, 0x37
        /*0002*/ 	.short	(.L_97 - .L_96)
.L_96:
        /*0004*/ 	.word	0x00000082


	//----- nvinfo : EIATTR_KPARAM_INFO
	.align		4
.L_97:
        /*0008*/ 	.byte	0x04, 0x17
        /*000a*/ 	.short	(.L_99 - .L_98)
.L_98:
        /*000c*/ 	.word	0x00000000
        /*0010*/ 	.short	0x0000
        /*0012*/ 	.short	0x0000
        /*0014*/ 	.byte	0x00, 0xf5, 0x21, 0x00


	//----- nvinfo : EIATTR_SPARSE_MMA_MASK
	.align		4
.L_99:
        /*0018*/ 	.byte	0x03, 0x50
        /*001a*/ 	.short	0x0000


	//----- nvinfo : EIATTR_MAXREG_COUNT
	.align		4
        /*001c*/ 	.byte	0x03, 0x1b
        /*001e*/ 	.short	0x00ff


	//----- nvinfo : EIATTR_MERCURY_ISA_VERSION
	.align		4
        /*0020*/ 	.byte	0x03, 0x5f
        /*0022*/ 	.short	0x0101


	//----- nvinfo : EIATTR_VRC_CTA_INIT_COUNT
	.align		4
        /*0024*/ 	.byte	0x02, 0x4a
	.zero		1
	.zero		1


	//----- nvinfo : EIATTR_EXIT_INSTR_OFFSETS
	.align		4
        /*0028*/ 	.byte	0x04, 0x1c
        /*002a*/ 	.short	(.L_101 - .L_100)


	//   ....[0]....
.L_100:
        /*002c*/ 	.word	0x00000060


	//   ....[1]....
        /*0030*/ 	.word	0x00000100


	//----- nvinfo : EIATTR_CBANK_PARAM_SIZE
	.align		4
.L_101:
        /*0034*/ 	.byte	0x03, 0x19
        /*0036*/ 	.short	0x0008


	//----- nvinfo : EIATTR_PARAM_CBANK
	.align		4
        /*0038*/ 	.byte	0x04, 0x0a
        /*003a*/ 	.short	(.L_103 - .L_102)
	.align		4
.L_102:
        /*003c*/ 	.word	index@(.nv.constant0._Z6init_bPd)
        /*0040*/ 	.short	0x0380
        /*0042*/ 	.short	0x0008


	//----- nvinfo : EIATTR_SW_WAR
	.align		4
.L_103:
        /*0044*/ 	.byte	0x04, 0x36
        /*0046*/ 	.short	(.L_105 - .L_104)
.L_104:
        /*0048*/ 	.word	0x00000008
.L_105:


//--------------------- .nv.callgraph             --------------------------
	.section	.nv.callgraph,"",@"SHT_CUDA_CALLGRAPH"
	.align	4
	.sectionentsize	8
	.align		4
        /*0000*/ 	.word	0x00000000
	.align		4
        /*0004*/ 	.word	0xffffffff
	.align		4
        /*0008*/ 	.word	0x00000000
	.align		4
        /*000c*/ 	.word	0xfffffffe
	.align		4
        /*0010*/ 	.word	0x00000000
	.align		4
        /*0014*/ 	.word	0xfffffffd
	.align		4
        /*0018*/ 	.word	0x00000000
	.align		4
        /*001c*/ 	.word	0xfffffffc


//--------------------- .nv.constant4             --------------------------
	.section	.nv.constant4,"a",@progbits
	.align	8
	.align		8
.nv.constant4:
        /*0000*/ 	.dword	_ZN34_INTERNAL_2c1af123_4_k_cu_c1943e3e4cuda3std3__45__cpo5beginE
	.align		8
        /*0008*/ 	.dword	_ZN34_INTERNAL_2c1af123_4_k_cu_c1943e3e4cuda3std3__45__cpo3endE
	.align		8
        /*0010*/ 	.dword	_ZN34_INTERNAL_2c1af123_4_k_cu_c1943e3e4cuda3std3__45__cpo6cbeginE
	.align		8
        /*0018*/ 	.dword	_ZN34_INTERNAL_2c1af123_4_k_cu_c1943e3e4cuda3std3__45__cpo4cendE
	.align		8
        /*0020*/ 	.dword	_ZN34_INTERNAL_2c1af123_4_k_cu_c1943e3e4cuda3std3__45__cpo6rbeginE
	.align		8
        /*0028*/ 	.dword	_ZN34_INTERNAL_2c1af123_4_k_cu_c1943e3e4cuda3std3__45__cpo4rendE
	.align		8
        /*0030*/ 	.dword	_ZN34_INTERNAL_2c1af123_4_k_cu_c1943e3e4cuda3std3__45__cpo7crbeginE
	.align		8
        /*0038*/ 	.dword	_ZN34_INTERNAL_2c1af123_4_k_cu_c1943e3e4cuda3std3__45__cpo5crendE
	.align		8
        /*0040*/ 	.dword	_ZN34_INTERNAL_2c1af123_4_k_cu_c1943e3e4cuda3std3__436_GLOBAL__N__2c1af123_4_k_cu_c1943e3e6ignoreE
	.align		8
        /*0048*/ 	.dword	_ZN34_INTERNAL_2c1af123_4_k_cu_c1943e3e4cuda3std3__419piecewise_constructE
	.align		8
        /*0050*/ 	.dword	_ZN34_INTERNAL_2c1af123_4_k_cu_c1943e3e4cuda3std3__48in_placeE
	.align		8
        /*0058*/ 	.dword	_ZN34_INTERNAL_2c1af123_4_k_cu_c1943e3e4cuda3std3__420unreachable_sentinelE
	.align		8
        /*0060*/ 	.dword	_ZN34_INTERNAL_2c1af123_4_k_cu_c1943e3e4cuda3std6ranges3__45__cpo4swapE
	.align		8
        /*0068*/ 	.dword	_ZN34_INTERNAL_2c1af123_4_k_cu_c1943e3e4cuda3std6ranges3__45__cpo9iter_moveE
	.align		8
        /*0070*/ 	.dword	_ZN34_INTERNAL_2c1af123_4_k_cu_c1943e3e4cuda3std6ranges3__45__cpo5beginE
	.align		8
        /*0078*/ 	.dword	_ZN34_INTERNAL_2c1af123_4_k_cu_c1943e3e4cuda3std6ranges3__45__cpo3endE
	.align		8
        /*0080*/ 	.dword	_ZN34_INTERNAL_2c1af123_4_k_cu_c1943e3e4cuda3std6ranges3__45__cpo6cbeginE
	.align		8
        /*0088*/ 	.dword	_ZN34_INTERNAL_2c1af123_4_k_cu_c1943e3e4cuda3std6ranges3__45__cpo4cendE
	.align		8
        /*0090*/ 	.dword	_ZN34_INTERNAL_2c1af123_4_k_cu_c1943e3e4cuda3std6ranges3__45__cpo7advanceE
	.align		8
        /*0098*/ 	.dword	_ZN34_INTERNAL_2c1af123_4_k_cu_c1943e3e4cuda3std6ranges3__45__cpo9iter_swapE
	.align		8
        /*00a0*/ 	.dword	_ZN34_INTERNAL_2c1af123_4_k_cu_c1943e3e4cuda3std6ranges3__45__cpo4nextE
	.align		8
        /*00a8*/ 	.dword	_ZN34_INTERNAL_2c1af123_4_k_cu_c1943e3e4cuda3std6ranges3__45__cpo4prevE
	.align		8
        /*00b0*/ 	.dword	_ZN34_INTERNAL_2c1af123_4_k_cu_c1943e3e4cuda3std6ranges3__45__cpo4dataE
	.align		8
        /*00b8*/ 	.dword	_ZN34_INTERNAL_2c1af123_4_k_cu_c1943e3e4cuda3std6ranges3__45__cpo5cdataE
	.align		8
        /*00c0*/ 	.dword	_ZN34_INTERNAL_2c1af123_4_k_cu_c1943e3e4cuda3std6ranges3__45__cpo4sizeE
	.align		8
        /*00c8*/ 	.dword	_ZN34_INTERNAL_2c1af123_4_k_cu_c1943e3e4cuda3std6ranges3__45__cpo5ssizeE
	.align		8
        /*00d0*/ 	.dword	_ZN34_INTERNAL_2c1af123_4_k_cu_c1943e3e4cuda3std6ranges3__45__cpo8distanceE
	.align		8
        /*00d8*/ 	.dword	_ZN34_INTERNAL_2c1af123_4_k_cu_c1943e3e6thrust24THRUST_300001_SM_1000_NS6system6detail10sequential3seqE


//--------------------- .text._Z17block_reduce_normPKdPd --------------------------
	.section	.text._Z17block_reduce_normPKdPd,"ax",@progbits
	.align	128
        .global         _Z17block_reduce_normPKdPd
        .type           _Z17block_reduce_normPKdPd,@function
        .size           _Z17block_reduce_normPKdPd,(.L_x_37 - _Z17block_reduce_normPKdPd)
        .other          _Z17block_reduce_normPKdPd,@"STO_CUDA_ENTRY STV_DEFAULT"
_Z17block_reduce_normPKdPd:
.text._Z17block_reduce_normPKdPd:
[----:B------:R-:W-:Y:S01]  /*0000*/  LDC R1, c[0x0][0x37c] ;  /* 0x0000df00ff017b82 */ /* 0x000fe20000000800 */
[----:B------:R-:W0:Y:S01]  /*0010*/  S2R R0, SR_CTAID.X ;  /* 0x0000000000007919 */ /* 0x000e220000002500 */
[----:B------:R-:W0:Y:S01]  /*0020*/  LDCU UR4, c[0x0][0x360] ;  /* 0x00006c00ff0477ac */ /* 0x000e220008000800 */
[----:B------:R-:W0:Y:S01]  /*0030*/  S2R R3, SR_TID.X ;  /* 0x0000000000037919 */ /* 0x000e220000002100 */
[----:B------:R-:W1:Y:S01]  /*0040*/  LDCU.64 UR6, c[0x0][0x358] ;  /* 0x00006b00ff0677ac */ /* 0x000e620008000a00 */
[----:B0-----:R-:W-:-:S05]  /*0050*/  IMAD R5, R0, UR4, R3 ;  /* 0x0000000400057c24 */ /* 0x001fca000f8e0203 */
[----:B------:R-:W-:-:S13]  /*0060*/  ISETP.GT.U32.AND P0, PT, R5, 0x257, PT ;  /* 0x000002570500780c */ /* 0x000fda0003f04070 */
[----:B------:R-:W0:Y:S02]  /*0070*/  @!P0 LDC.64 R6, c[0x0][0x380] ;  /* 0x0000e000ff068b82 */ /* 0x000e240000000a00 */
[----:B0-----:R-:W-:-:S06]  /*0080*/  @!P0 IMAD.WIDE.U32 R6, R5, 0x8, R6 ;  /* 0x0000000805068825 */ /* 0x001fcc00078e0006 */
[----:B-1----:R-:W2:Y:S01]  /*0090*/  @!P0 LDG.E.64 R6, desc[UR6][R6.64] ;  /* 0x0000000606068981 */ /* 0x002ea2000c1e1b00 */
[----:B------:R-:W-:Y:S02]  /*00a0*/  CS2R R4, SRZ ;  /* 0x0000000000047805 */ /* 0x000fe4000001ff00 */
[----:B------:R-:W-:Y:S01]  /*00b0*/  ISETP.NE.AND P2, PT, R3, RZ, PT ;  /* 0x000000ff0300720c */ /* 0x000fe20003f45270 */
[----:B------:R-:W0:Y:S01]  /*00c0*/  S2R R2, SR_LANEID ;  /* 0x0000000000027919 */ /* 0x000e220000000000 */
[----:B--2---:R-:W-:-:S07]  /*00d0*/  @!P0 DMUL R4, R6, R6 ;  /* 0x0000000606048228 */ /* 0x004fce0000000000 */
[----:B------:R-:W-:Y:S04]  /*00e0*/  SHFL.DOWN PT, R8, R4, 0x1, 0x1f ;  /* 0x08201f0004087f89 */ /* 0x000fe800000e0000 */
[----:B------:R-:W1:Y:S02]  /*00f0*/  SHFL.DOWN P0, R9, R5, 0x1, 0x1f ;  /* 0x08201f0005097f89 */ /* 0x000e640000000000 */
[----:B-1----:R-:W-:-:S10]  /*0100*/  DADD R8, R8, R4 ;  /* 0x0000000008087229 */ /* 0x002fd40000000004 */
[----:B------:R-:W-:Y:S02]  /*0110*/  FSEL R10, R8, R4, P0 ;  /* 0x00000004080a7208 */ /* 0x000fe40000000000 */
[----:B------:R-:W-:-:S03]  /*0120*/  FSEL R11, R9, R5, P0 ;  /* 0x00000005090b7208 */ /* 0x000fc60000000000 */
        /* <DEDUP_REMOVED lines=9> */
[----:B------:R-:W-:Y:S02]  /*01c0*/  FSEL R7, R7, R9, P0 ;  /* 0x0000000907077208 */ /* 0x000fe40000000000 */
[----:B0-----:R-:W-:Y:S01]  /*01d0*/  ISETP.NE.AND P0, PT, R2, RZ, PT ;  /* 0x000000ff0200720c */ /* 0x001fe20003f05270 */
[----:B------:R-:W-:Y:S04]  /*01e0*/  SHFL.DOWN PT, R4, R6, 0x8, 0x1f ;  /* 0x09001f0006047f89 */ /* 0x000fe800000e0000 */
[----:B------:R-:W0:Y:S08]  /*01f0*/  SHFL.DOWN P1, R5, R7, 0x8, 0x1f ;  /* 0x09001f0007057f89 */ /* 0x000e300000020000 */
[----:B------:R-:W1:Y:S01]  /*0200*/  @!P0 S2R R9, SR_CgaCtaId ;  /* 0x0000000000098919 */ /* 0x000e620000008800 */
[----:B------:R-:W-:-:S02]  /*0210*/  @!P0 MOV R8, 0x400 ;  /* 0x0000040000088802 */ /* 0x000fc40000000f00 */
[----:B------:R-:W-:Y:S01]  /*0220*/  @!P0 SHF.R.U32.HI R2, RZ, 0x2, R3 ;  /* 0x00000002ff028819 */ /* 0x000fe20000011603 */
[----:B0-----:R-:W-:-:S10]  /*0230*/  DADD R4, R4, R6 ;  /* 0x0000000004047229 */ /* 0x001fd40000000006 */
[----:B------:R-:W-:Y:S02]  /*0240*/  FSEL R10, R4, R6, P1 ;  /* 0x00000006040a7208 */ /* 0x000fe40000800000 */
[----:B------:R-:W-:Y:S02]  /*0250*/  FSEL R11, R5, R7, P1 ;  /* 0x00000007050b7208 */ /* 0x000fe40000800000 */
[----:B------:R-:W-:Y:S01]  /*0260*/  @!P0 LOP3.LUT R6, R2, 0xf8, RZ, 0xc0, !PT ;  /* 0x000000f802068812 */ /* 0x000fe200078ec0ff */
[----:B------:R-:W-:Y:S01]  /*0270*/  SHFL.DOWN PT, R4, R10, 0x10, 0x1f ;  /* 0x0a001f000a047f89 */ /* 0x000fe200000e0000 */
[----:B-1----:R-:W-:-:S03]  /*0280*/  @!P0 LEA R7, R9, R8, 0x18 ;  /* 0x0000000809078211 */ /* 0x002fc600078ec0ff */
[----:B------:R-:W0:Y:S02]  /*0290*/  SHFL.DOWN P1, R5, R11, 0x10, 0x1f ;  /* 0x0a001f000b057f89 */ /* 0x000e240000020000 */
[----:B------:R-:W-:Y:S01]  /*02a0*/  @!P0 IMAD.IADD R7, R6, 0x1, R7 ;  /* 0x0000000106078824 */ /* 0x000fe200078e0207 */
[----:B0-----:R-:W-:-:S10]  /*02b0*/  DADD R4, R4, R10 ;  /* 0x0000000004047229 */ /* 0x001fd4000000000a */
[----:B------:R-:W-:Y:S02]  /*02c0*/  FSEL R2, R4, R10, P1 ;  /* 0x0000000a04027208 */ /* 0x000fe40000800000 */
[----:B------:R-:W-:-:S05]  /*02d0*/  FSEL R3, R5, R11, P1 ;  /* 0x0000000b05037208 */ /* 0x000fca0000800000 */
[----:B------:R0:W-:Y:S01]  /*02e0*/  @!P0 STS.64 [R7+0x8], R2 ;  /* 0x0000080207008388 */ /* 0x0001e20000000a00 */
[----:B------:R-:W-:Y:S06]  /*02f0*/  BAR.SYNC.DEFER_BLOCKING 0x0 ;  /* 0x0000000000007b1d */ /* 0x000fec0000010000 */
[----:B------:R-:W-:Y:S05]  /*0300*/  @P2 EXIT ;  /* 0x000000000000294d */ /* 0x000fea0003800000 */
[----:B------:R-:W1:Y:S01]  /*0310*/  S2UR UR5, SR_CgaCtaId ;  /* 0x00000000000579c3 */ /* 0x000e620000008800 */
[----:B------:R-:W-:Y:S02]  /*0320*/  UMOV UR4, 0x400 ;  /* 0x0000040000047882 */ /* 0x000fe40000000000 */
[----:B-1----:R-:W-:-:S09]  /*0330*/  ULEA UR4, UR5, UR4, 0x18 ;  /* 0x0000000405047291 */ /* 0x002fd2000f8ec0ff */
[----:B------:R-:W1:Y:S04]  /*0340*/  LDS.128 R12, [UR4+0x10] ;  /* 0x00001004ff0c7984 */ /* 0x000e680008000c00 */
[----:B------:R-:W2:Y:S04]  /*0350*/  LDS.128 R8, [UR4+0x20] ;  /* 0x00002004ff087984 */ /* 0x000ea80008000c00 */
[----:B0-----:R-:W0:Y:S01]  /*0360*/  LDS.128 R4, [UR4+0x30] ;  /* 0x00003004ff047984 */ /* 0x001e220008000c00 */
[----:B-1----:R-:W-:-:S03]  /*0370*/  DADD R12, R2, R12 ;  /* 0x00000000020c7229 */ /* 0x002fc6000000000c */
[----:B------:R-:W1:Y:S05]  /*0380*/  LDS.64 R2, [UR4+0x40] ;  /* 0x00004004ff027984 */ /* 0x000e6a0008000a00 */
[----:B------:R-:W-:-:S08]  /*0390*/  DADD R12, R12, R14 ;  /* 0x000000000c0c7229 */ /* 0x000fd0000000000e */
[----:B--2---:R-:W-:-:S08]  /*03a0*/  DADD R8, R12, R8 ;  /* 0x000000000c087229 */ /* 0x004fd00000000008 */
[----:B------:R-:W-:Y:S01]  /*03b0*/  DADD R8, R8, R10 ;  /* 0x0000000008087229 */ /* 0x000fe2000000000a */
[----:B------:R-:W2:Y:S07]  /*03c0*/  LDC.64 R10, c[0x0][0x388] ;  /* 0x0000e200ff0a7b82 */ /* 0x000eae0000000a00 */
[----:B0-----:R-:W-:-:S08]  /*03d0*/  DADD R4, R8, R4 ;  /* 0x0000000008047229 */ /* 0x001fd00000000004 */
[----:B------:R-:W-:-:S08]  /*03e0*/  DADD R4, R4, R6 ;  /* 0x0000000004047229 */ /* 0x000fd00000000006 */
[----:B-1----:R-:W-:Y:S01]  /*03f0*/  DADD R2, R4, R2 ;  /* 0x0000000004027229 */ /* 0x002fe20000000002 */
[----:B--2---:R-:W-:-:S06]  /*0400*/  IMAD.WIDE.U32 R4, R0, 0x8, R10 ;  /* 0x0000000800047825 */ /* 0x004fcc00078e000a */
[----:B------:R-:W-:Y:S01]  /*0410*/  STG.E.64 desc[UR6][R4.64], R2 ;  /* 0x0000000204007986 */ /* 0x000fe2000c101b06 */
[----:B------:R-:W-:Y:S05]  /*0420*/  EXIT ;  /* 0x000000000000794d */ /* 0x000fea0003800000 */
.L_x_0:
[----:B------:R-:W-:-:S00]  /*0430*/  BRA `(.L_x_0) ;  /* 0xfffffffc00fc7947 */ /* 0x000fc0000383ffff */
[----:B------:R-:W-:-:S00]  /*0440*/  NOP ;  /* 0x0000000000007918 */ /* 0x000fc00000000000 */
        /* <DEDUP_REMOVED lines=11> */
.L_x_37:


//--------------------- .text._Z8update_xPdPKd    --------------------------
	.section	.text._Z8update_xPdPKd,"ax",@progbits
	.align	128
        .global         _Z8update_xPdPKd
        .type           _Z8update_xPdPKd,@function
        .size           _Z8update_xPdPKd,(.L_x_38 - _Z8update_xPdPKd)
        .other          _Z8update_xPdPKd,@"STO_CUDA_ENTRY STV_DEFAULT"
_Z8update_xPdPKd:
.text._Z8update_xPdPKd:
[----:B------:R-:W-:Y:S01]  /*0000*/  LDC R1, c[0x0][0x37c] ;  /* 0x0000df00ff017b82 */ /* 0x000fe20000000800 */
[----:B------:R-:W0:Y:S07]  /*0010*/  S2R R0, SR_TID.X ;  /* 0x0000000000007919 */ /* 0x000e2e0000002100 */
[----:B------:R-:W0:Y:S08]  /*0020*/  S2UR UR4, SR_CTAID.X ;  /* 0x00000000000479c3 */ /* 0x000e300000002500 */
[----:B------:R-:W0:Y:S02]  /*0030*/  LDC R7, c[0x0][0x360] ;  /* 0x0000d800ff077b82 */ /* 0x000e240000000800 */
[----:B0-----:R-:W-:-:S05]  /*0040*/  IMAD R7, R7, UR4, R0 ;  /* 0x0000000407077c24 */ /* 0x001fca000f8e0200 */
[----:B------:R-:W-:-:S13]  /*0050*/  ISETP.GT.U32.AND P0, PT, R7, 0x257, PT ;  /* 0x000002570700780c */ /* 0x000fda0003f04070 */
[----:B------:R-:W-:Y:S05]  /*0060*/  @P0 EXIT ;  /* 0x000000000000094d */ /* 0x000fea0003800000 */
[----:B------:R-:W0:Y:S01]  /*0070*/  LDC.64 R2, c[0x0][0x388] ;  /* 0x0000e200ff027b82 */ /* 0x000e220000000a00 */
[----:B------:R-:W1:Y:S07]  /*0080*/  LDCU.64 UR4, c[0x0][0x358] ;  /* 0x00006b00ff0477ac */ /* 0x000e6e0008000a00 */
[----:B------:R-:W2:Y:S01]  /*0090*/  LDC.64 R4, c[0x0][0x380] ;  /* 0x0000e000ff047b82 */ /* 0x000ea20000000a00 */
[----:B0-----:R-:W-:-:S06]  /*00a0*/  IMAD.WIDE.U32 R2, R7, 0x8, R2 ;  /* 0x0000000807027825 */ /* 0x001fcc00078e0002 */
[----:B-1----:R-:W3:Y:S01]  /*00b0*/  LDG.E.64 R2, desc[UR4][R2.64] ;  /* 0x0000000402027981 */ /* 0x002ee2000c1e1b00 */
[----:B--2---:R-:W-:-:S05]  /*00c0*/  IMAD.WIDE.U32 R4, R7, 0x8, R4 ;  /* 0x0000000807047825 */ /* 0x004fca00078e0004 */
[----:B------:R-:W3:Y:S01]  /*00d0*/  LDG.E.64 R6, desc[UR4][R4.64] ;  /* 0x0000000404067981 */ /* 0x000ee2000c1e1b00 */
[----:B------:R-:W-:Y:S01]  /*00e0*/  UMOV UR6, 0x47ae147b ;  /* 0x47ae147b00067882 */ /* 0x000fe20000000000 */
[----:B------:R-:W-:Y:S02]  /*00f0*/  UMOV UR7, 0x3f847ae1 ;  /* 0x3f847ae100077882 */ /* 0x000fe40000000000 */
[----:B---3--:R-:W-:-:S07]  /*0100*/  DFMA R6, R2, UR6, R6 ;  /* 0x0000000602067c2b */ /* 0x008fce0008000006 */
[----:B------:R-:W-:Y:S01]  /*0110*/  STG.E.64 desc[UR4][R4.64], R6 ;  /* 0x0000000604007986 */ /* 0x000fe2000c101b04 */
[----:B------:R-:W-:Y:S05]  /*0120*/  EXIT ;  /* 0x000000000000794d */ /* 0x000fea0003800000 */
.L_x_1:
        /* <DEDUP_REMOVED lines=13> */
.L_x_38:


//--------------------- .text._Z10mul_mv_subPdPKdS1_ --------------------------
	.section	.text._Z10mul_mv_subPdPKdS1_,"ax",@progbits
	.align	128
        .global         _Z10mul_mv_subPdPKdS1_
        .type           _Z10mul_mv_subPdPKdS1_,@function
        .size           _Z10mul_mv_subPdPKdS1_,(.L_x_39 - _Z10mul_mv_subPdPKdS1_)
        .other          _Z10mul_mv_subPdPKdS1_,@"STO_CUDA_ENTRY STV_DEFAULT"
_Z10mul_mv_subPdPKdS1_:
.text._Z10mul_mv_subPdPKdS1_:
        /* <DEDUP_REMOVED lines=12> */
[C---:B------:R-:W-:Y:S02]  /*00c0*/  VIADD R8, R0.reuse, 0x1 ;  /* 0x0000000100087836 */ /* 0x040fe40000000000 */
[C---:B------:R-:W-:Y:S02]  /*00d0*/  VIADD R14, R0.reuse, 0xffffffff ;  /* 0xffffffff000e7836 */ /* 0x040fe40000000000 */
[C---:B------:R-:W-:Y:S02]  /*00e0*/  VIADD R12, R0.reuse, 0x1e ;  /* 0x0000001e000c7836 */ /* 0x040fe40000000000 */
[----:B------:R-:W-:Y:S02]  /*00f0*/  VIADD R10, R0, 0xffffffe2 ;  /* 0xffffffe2000a7836 */ /* 0x000fe40000000000 */
[----:B------:R-:W-:Y:S01]  /*0100*/  IMAD.MOV.U32 R9, RZ, RZ, RZ ;  /* 0x000000ffff097224 */ /* 0x000fe200078e00ff */
[----:B--23--:R-:W-:-:S11]  /*0110*/  DADD R6, -RZ, -R4 ;  /* 0x00000000ff067229 */ /* 0x00cfd60000000904 */
.L_x_34:
[C---:B------:R-:W-:Y:S01]  /*0120*/  ISETP.NE.AND P0, PT, R9.reuse, R0, PT ;  /* 0x000000000900720c */ /* 0x040fe20003f05270 */
[----:B------:R-:W-:Y:S01]  /*0130*/  BSSY.RECONVERGENT B0, `(.L_x_2) ;  /* 0x000000d000007945 */ /* 0x000fe20003800200 */
[----:B------:R-:W-:Y:S02]  /*0140*/  VIADD R11, R9, 0x1 ;  /* 0x00000001090b7836 */ /* 0x000fe40000000000 */
[----:B------:R-:W-:Y:S02]  /*0150*/  IMAD.MOV.U32 R16, RZ, RZ, 0x0 ;  /* 0x00000000ff107424 */ /* 0x000fe400078e00ff */
[----:B------:R-:W-:-:S07]  /*0160*/  IMAD.MOV.U32 R17, RZ, RZ, -0x3ff00000 ;  /* 0xc0100000ff117424 */ /* 0x000fce00078e00ff */
[----:B------:R-:W-:Y:S05]  /*0170*/  @!P0 BRA `(.L_x_3) ;  /* 0x0000000000208947 */ /* 0x000fea0003800000 */
[C---:B------:R-:W-:Y:S01]  /*0180*/  ISETP.NE.AND P0, PT, R9.reuse, R14, PT ;  /* 0x0000000e0900720c */ /* 0x040fe20003f05270 */
[----:B------:R-:W-:Y:S02]  /*0190*/  IMAD.MOV.U32 R16, RZ, RZ, 0x0 ;  /* 0x00000000ff107424 */ /* 0x000fe400078e00ff */
[----:B------:R-:W-:Y:S01]  /*01a0*/  IMAD.MOV.U32 R17, RZ, RZ, 0x3ff00000 ;  /* 0x3ff00000ff117424 */ /* 0x000fe200078e00ff */
[----:B------:R-:W-:-:S04]  /*01b0*/  ISETP.EQ.OR P0, PT, R9, R8, !P0 ;  /* 0x000000080900720c */ /* 0x000fc80004702670 */
[----:B------:R-:W-:-:S13]  /*01c0*/  ISETP.EQ.OR P0, PT, R9, R12, P0 ;  /* 0x0000000c0900720c */ /* 0x000fda0000702670 */
[----:B------:R-:W-:Y:S02]  /*01d0*/  @!P0 ISETP.NE.AND P1, PT, R9, R10, PT ;  /* 0x0000000a0900820c */ /* 0x000fe40003f25270 */
[----:B------:R-:W-:Y:S02]  /*01e0*/  @!P0 MOV R16, RZ ;  /* 0x000000ff00108202 */ /* 0x000fe40000000f00 */
[----:B------:R-:W-:-:S09]  /*01f0*/  @!P0 FSEL R17, RZ, 1.875, P1 ;  /* 0x3ff00000ff118808 */ /* 0x000fd20000800000 */
.L_x_3:
[----:B------:R-:W-:Y:S05]  /*0200*/  BSYNC.RECONVERGENT B0 ;  /* 0x0000000000007941 */ /* 0x000fea0003800200 */
.L_x_2:
[----:B------:R-:W-:Y:S01]  /*0210*/  DSETP.NEU.AND P0, PT, R16, RZ, PT ;  /* 0x000000ff1000722a */ /* 0x000fe20003f0d000 */
[----:B------:R-:W-:Y:S01]  /*0220*/  BSSY.RECONVERGENT B0, `(.L_x_4) ;  /* 0x0000007000007945 */ /* 0x000fe20003800200 */
[----:B------:R-:W-:Y:S01]  /*0230*/  ISETP.NE.AND P1, PT, R11, R0, PT ;  /* 0x000000000b00720c */ /* 0x000fe20003f25270 */
[C---:B------:R-:W-:Y:S02]  /*0240*/  VIADD R13, R9.reuse, 0x2 ;  /* 0x00000002090d7836 */ /* 0x040fe40000000000 */
[----:B------:R-:W-:-:S09]  /*0250*/  IMAD.WIDE.U32 R4, R9, 0x8, R2 ;  /* 0x0000000809047825 */ /* 0x000fd200078e0002 */
[----:B------:R-:W-:Y:S05]  /*0260*/  @!P0 BRA `(.L_x_5) ;  /* 0x0000000000088947 */ /* 0x000fea0003800000 */
[----:B------:R-:W2:Y:S02]  /*0270*/  LDG.E.64 R18, desc[UR4][R4.64] ;  /* 0x0000000404127981 */ /* 0x000ea4000c1e1b00 */
[----:B--2---:R-:W-:-:S11]  /*0280*/  DFMA R6, R18, R16, R6 ;  /* 0x000000101206722b */ /* 0x004fd60000000006 */
.L_x_5:
[----:B------:R-:W-:Y:S05]  /*0290*/  BSYNC.RECONVERGENT B0 ;  /* 0x0000000000007941 */ /* 0x000fea0003800200 */
.L_x_4:
[----:B------:R-:W-:Y:S01]  /*02a0*/  BSSY.RECONVERGENT B0, `(.L_x_6) ;  /* 0x000000c000007945 */ /* 0x000fe20003800200 */
[----:B------:R-:W-:Y:S02]  /*02b0*/  IMAD.MOV.U32 R16, RZ, RZ, 0x0 ;  /* 0x00000000ff107424 */ /* 0x000fe400078e00ff */
[----:B------:R-:W-:Y:S01]  /*02c0*/  IMAD.MOV.U32 R17, RZ, RZ, -0x3ff00000 ;  /* 0xc0100000ff117424 */ /* 0x000fe200078e00ff */
[----:B------:R-:W-:Y:S06]  /*02d0*/  @!P1 BRA `(.L_x_7) ;  /* 0x0000000000209947 */ /* 0x000fec0003800000 */
[----:B------:R-:W-:Y:S01]  /*02e0*/  ISETP.NE.AND P0, PT, R11, R14, PT ;  /* 0x0000000e0b00720c */ /* 0x000fe20003f05270 */
[----:B------:R-:W-:Y:S02]  /*02f0*/  IMAD.MOV.U32 R16, RZ, RZ, 0x0 ;  /* 0x00000000ff107424 */ /* 0x000fe400078e00ff */
[----:B------:R-:W-:Y:S01]  /*0300*/  IMAD.MOV.U32 R17, RZ, RZ, 0x3ff00000 ;  /* 0x3ff00000ff117424 */ /* 0x000fe200078e00ff */
[----:B------:R-:W-:-:S04]  /*0310*/  ISETP.EQ.OR P0, PT, R9, R0, !P0 ;  /* 0x000000000900720c */ /* 0x000fc80004702670 */
[----:B------:R-:W-:-:S13]  /*0320*/  ISETP.EQ.OR P0, PT, R11, R12, P0 ;  /* 0x0000000c0b00720c */ /* 0x000fda0000702670 */
[----:B------:R-:W-:Y:S01]  /*0330*/  @!P0 ISETP.NE.AND P1, PT, R11, R10, PT ;  /* 0x0000000a0b00820c */ /* 0x000fe20003f25270 */
[----:B------:R-:W-:-:S03]  /*0340*/  @!P0 IMAD.MOV.U32 R16, RZ, RZ, RZ ;  /* 0x000000ffff108224 */ /* 0x000fc600078e00ff */
[----:B------:R-:W-:-:S09]  /*0350*/  @!P0 FSEL R17, RZ, 1.875, P1 ;  /* 0x3ff00000ff118808 */ /* 0x000fd20000800000 */
.L_x_7:
[----:B------:R-:W-:Y:S05]  /*0360*/  BSYNC.RECONVERGENT B0 ;  /* 0x0000000000007941 */ /* 0x000fea0003800200 */
.L_x_6:
[----:B------:R-:W-:Y:S01]  /*0370*/  DSETP.NEU.AND P0, PT, R16, RZ, PT ;  /* 0x000000ff1000722a */ /* 0x000fe20003f0d000 */
[----:B------:R-:W-:Y:S01]  /*0380*/  BSSY.RECONVERGENT B0, `(.L_x_8) ;  /* 0x0000006000007945 */ /* 0x000fe20003800200 */
[----:B------:R-:W-:Y:S01]  /*0390*/  ISETP.NE.AND P1, PT, R13, R0, PT ;  /* 0x000000000d00720c */ /* 0x000fe20003f25270 */
[----:B------:R-:W-:-:S11]  /*03a0*/  VIADD R11, R9, 0x3 ;  /* 0x00000003090b7836 */ /* 0x000fd60000000000 */
[----:B------:R-:W-:Y:S05]  /*03b0*/  @!P0 BRA `(.L_x_9) ;  /* 0x0000000000088947 */ /* 0x000fea0003800000 */
[----:B------:R-:W2:Y:S02]  /*03c0*/  LDG.E.64 R18, desc[UR4][R4.64+0x8] ;  /* 0x0000080404127981 */ /* 0x000ea4000c1e1b00 */
[----:B--2---:R-:W-:-:S11]  /*03d0*/  DFMA R6, R18, R16, R6 ;  /* 0x000000101206722b */ /* 0x004fd60000000006 */
.L_x_9:
[----:B------:R-:W-:Y:S05]  /*03e0*/  BSYNC.RECONVERGENT B0 ;  /* 0x0000000000007941 */ /* 0x000fea0003800200 */
.L_x_8:
[----:B------:R-:W-:Y:S01]  /*03f0*/  BSSY.RECONVERGENT B0, `(.L_x_10) ;  /* 0x000000c000007945 */ /* 0x000fe20003800200 */
[----:B------:R-:W-:Y:S01]  /*0400*/  IMAD.MOV.U32 R16, RZ, RZ, 0x0 ;  /* 0x00000000ff107424 */ /* 0x000fe200078e00ff */
[----:B------:R-:W-:Y:S02]  /*0410*/  MOV R17, 0xc0100000 ;  /* 0xc010000000117802 */ /* 0x000fe40000000f00 */
[----:B------:R-:W-:Y:S05]  /*0420*/  @!P1 BRA `(.L_x_11) ;  /* 0x0000000000209947 */ /* 0x000fea0003800000 */
[C---:B------:R-:W-:Y:S01]  /*0430*/  ISETP.NE.AND P0, PT, R13.reuse, R14, PT ;  /* 0x0000000e0d00720c */ /* 0x040fe20003f05270 */
[----:B------:R-:W-:Y:S02]  /*0440*/  IMAD.MOV.U32 R16, RZ, RZ, 0x0 ;  /* 0x00000000ff107424 */ /* 0x000fe400078e00ff */
[----:B------:R-:W-:Y:S01]  /*0450*/  IMAD.MOV.U32 R17, RZ, RZ, 0x3ff00000 ;  /* 0x3ff00000ff117424 */ /* 0x000fe200078e00ff */
[----:B------:R-:W-:-:S04]  /*0460*/  ISETP.EQ.OR P0, PT, R13, R8, !P0 ;  /* 0x000000080d00720c */ /* 0x000fc80004702670 */
[----:B------:R-:W-:-:S13]  /*0470*/  ISETP.EQ.OR P0, PT, R13, R12, P0 ;  /* 0x0000000c0d00720c */ /* 0x000fda0000702670 */
[----:B------:R-:W-:Y:S01]  /*0480*/  @!P0 ISETP.NE.AND P1, PT, R13, R10, PT ;  /* 0x0000000a0d00820c */ /* 0x000fe20003f25270 */
[----:B------:R-:W-:-:S03]  /*0490*/  @!P0 IMAD.MOV.U32 R16, RZ, RZ, RZ ;  /* 0x000000ffff108224 */ /* 0x000fc600078e00ff */
[----:B------:R-:W-:-:S09]  /*04a0*/  @!P0 FSEL R17, RZ, 1.875, P1 ;  /* 0x3ff00000ff118808 */ /* 0x000fd20000800000 */
.L_x_11:
[----:B------:R-:W-:Y:S05]  /*04b0*/  BSYNC.RECONVERGENT B0 ;  /* 0x0000000000007941 */ /* 0x000fea0003800200 */
.L_x_10:
[----:B------:R-:W-:Y:S01]  /*04c0*/  DSETP.NEU.AND P0, PT, R16, RZ, PT ;  /* 0x000000ff1000722a */ /* 0x000fe20003f0d000 */
[----:B------:R-:W-:Y:S01]  /*04d0*/  BSSY.RECONVERGENT B0, `(.L_x_12) ;  /* 0x0000006000007945 */ /* 0x000fe20003800200 */
[----:B------:R-:W-:Y:S01]  /*04e0*/  ISETP.NE.AND P1, PT, R11, R0, PT ;  /* 0x000000000b00720c */ /* 0x000fe20003f25270 */
[----:B------:R-:W-:-:S11]  /*04f0*/  VIADD R13, R9, 0x4 ;  /* 0x00000004090d7836 */ /* 0x000fd60000000000 */
[----:B------:R-:W-:Y:S05]  /*0500*/  @!P0 BRA `(.L_x_13) ;  /* 0x0000000000088947 */ /* 0x000fea0003800000 */
[----:B------:R-:W2:Y:S02]  /*0510*/  LDG.E.64 R18, desc[UR4][R4.64+0x10] ;  /* 0x0000100404127981 */ /* 0x000ea4000c1e1b00 */
[----:B--2---:R-:W-:-:S11]  /*0520*/  DFMA R6, R18, R16, R6 ;  /* 0x000000101206722b */ /* 0x004fd60000000006 */
.L_x_13:
[----:B------:R-:W-:Y:S05]  /*0530*/  BSYNC.RECONVERGENT B0 ;  /* 0x0000000000007941 */ /* 0x000fea0003800200 */
.L_x_12:
[----:B------:R-:W-:Y:S01]  /*0540*/  BSSY.RECONVERGENT B0, `(.L_x_14) ;  /* 0x000000c000007945 */ /* 0x000fe20003800200 */
[----:B------:R-:W-:Y:S02]  /*0550*/  IMAD.MOV.U32 R16, RZ, RZ, 0x0 ;  /* 0x00000000ff107424 */ /* 0x000fe400078e00ff */
[----:B------:R-:W-:Y:S01]  /*0560*/  IMAD.MOV.U32 R17, RZ, RZ, -0x3ff00000 ;  /* 0xc0100000ff117424 */ /* 0x000fe200078e00ff */
[----:B------:R-:W-:Y:S06]  /*0570*/  @!P1 BRA `(.L_x_15) ;  /* 0x0000000000209947 */ /* 0x000fec0003800000 */
        /* <DEDUP_REMOVED lines=8> */
.L_x_15:
[----:B------:R-:W-:Y:S05]  /*0600*/  BSYNC.RECONVERGENT B0 ;  /* 0x0000000000007941 */ /* 0x000fea0003800200 */
.L_x_14:
[----:B------:R-:W-:Y:S01]  /*0610*/  DSETP.NEU.AND P0, PT, R16, RZ, PT ;  /* 0x000000ff1000722a */ /* 0x000fe20003f0d000 */
[----:B------:R-:W-:Y:S01]  /*0620*/  BSSY.RECONVERGENT B0, `(.L_x_16) ;  /* 0x0000006000007945 */ /* 0x000fe20003800200 */
[----:B------:R-:W-:Y:S01]  /*0630*/  ISETP.NE.AND P1, PT, R13, R0, PT ;  /* 0x000000000d00720c */ /* 0x000fe20003f25270 */
[----:B------:R-:W-:-:S11]  /*0640*/  VIADD R11, R9, 0x5 ;  /* 0x00000005090b7836 */ /* 0x000fd60000000000 */
[----:B------:R-:W-:Y:S05]  /*0650*/  @!P0 BRA `(.L_x_17) ;  /* 0x0000000000088947 */ /* 0x000fea0003800000 */
[----:B------:R-:W2:Y:S02]  /*0660*/  LDG.E.64 R18, desc[UR4][R4.64+0x18] ;  /* 0x0000180404127981 */ /* 0x000ea4000c1e1b00 */
[----:B--2---:R-:W-:-:S11]  /*0670*/  DFMA R6, R18, R16, R6 ;  /* 0x000000101206722b */ /* 0x004fd60000000006 */
.L_x_17:
[----:B------:R-:W-:Y:S05]  /*0680*/  BSYNC.RECONVERGENT B0 ;  /* 0x0000000000007941 */ /* 0x000fea0003800200 */
.L_x_16:
        /* <DEDUP_REMOVED lines=12> */
.L_x_19:
[----:B------:R-:W-:Y:S05]  /*0750*/  BSYNC.RECONVERGENT B0 ;  /* 0x0000000000007941 */ /* 0x000fea0003800200 */
.L_x_18:
[----:B------:R-:W-:Y:S01]  /*0760*/  DSETP.NEU.AND P0, PT, R16, RZ, PT ;  /* 0x000000ff1000722a */ /* 0x000fe20003f0d000 */
[----:B------:R-:W-:Y:S01]  /*0770*/  BSSY.RECONVERGENT B0, `(.L_x_20) ;  /* 0x0000006000007945 */ /* 0x000fe20003800200 */
[----:B------:R-:W-:Y:S01]  /*0780*/  ISETP.NE.AND P1, PT, R11, R0, PT ;  /* 0x000000000b00720c */ /* 0x000fe20003f25270 */
[----:B------:R-:W-:-:S11]  /*0790*/  VIADD R13, R9, 0x6 ;  /* 0x00000006090d7836 */ /* 0x000fd60000000000 */
[----:B------:R-:W-:Y:S05]  /*07a0*/  @!P0 BRA `(.L_x_21) ;  /* 0x0000000000088947 */ /* 0x000fea0003800000 */
[----:B------:R-:W2:Y:S02]  /*07b0*/  LDG.E.64 R18, desc[UR4][R4.64+0x20] ;  /* 0x0000200404127981 */ /* 0x000ea4000c1e1b00 */
[----:B--2---:R-:W-:-:S11]  /*07c0*/  DFMA R6, R18, R16, R6 ;  /* 0x000000101206722b */ /* 0x004fd60000000006 */
.L_x_21:
[----:B------:R-:W-:Y:S05]  /*07d0*/  BSYNC.RECONVERGENT B0 ;  /* 0x0000000000007941 */ /* 0x000fea0003800200 */
.L_x_20:
        /* <DEDUP_REMOVED lines=12> */
.L_x_23:
[----:B------:R-:W-:Y:S05]  /*08a0*/  BSYNC.RECONVERGENT B0 ;  /* 0x0000000000007941 */ /* 0x000fea0003800200 */
.L_x_22:
[----:B------:R-:W-:Y:S01]  /*08b0*/  DSETP.NEU.AND P0, PT, R16, RZ, PT ;  /* 0x000000ff1000722a */ /* 0x000fe20003f0d000 */
[----:B------:R-:W-:Y:S01]  /*08c0*/  BSSY.RECONVERGENT B0, `(.L_x_24) ;  /* 0x0000006000007945 */ /* 0x000fe20003800200 */
[----:B------:R-:W-:Y:S01]  /*08d0*/  ISETP.NE.AND P1, PT, R13, R0, PT ;  /* 0x000000000d00720c */ /* 0x000fe20003f25270 */
[----:B------:R-:W-:-:S11]  /*08e0*/  VIADD R11, R9, 0x7 ;  /* 0x00000007090b7836 */ /* 0x000fd60000000000 */
[----:B------:R-:W-:Y:S05]  /*08f0*/  @!P0 BRA `(.L_x_25) ;  /* 0x0000000000088947 */ /* 0x000fea0003800000 */
[----:B------:R-:W2:Y:S02]  /*0900*/  LDG.E.64 R18, desc[UR4][R4.64+0x28] ;  /* 0x0000280404127981 */ /* 0x000ea4000c1e1b00 */
[----:B--2---:R-:W-:-:S11]  /*0910*/  DFMA R6, R18, R16, R6 ;  /* 0x000000101206722b */ /* 0x004fd60000000006 */
.L_x_25:
[----:B------:R-:W-:Y:S05]  /*0920*/  BSYNC.RECONVERGENT B0 ;  /* 0x0000000000007941 */ /* 0x000fea0003800200 */
.L_x_24:
        /* <DEDUP_REMOVED lines=12> */
.L_x_27:
[----:B------:R-:W-:Y:S05]  /*09f0*/  BSYNC.RECONVERGENT B0 ;  /* 0x0000000000007941 */ /* 0x000fea0003800200 */
.L_x_26:
[----:B------:R-:W-:Y:S01]  /*0a00*/  DSETP.NEU.AND P0, PT, R16, RZ, PT ;  /* 0x000000ff1000722a */ /* 0x000fe20003f0d000 */
[----:B------:R-:W-:Y:S01]  /*0a10*/  BSSY.RECONVERGENT B0, `(.L_x_28) ;  /* 0x0000007000007945 */ /* 0x000fe20003800200 */
[----:B------:R-:W-:Y:S01]  /*0a20*/  ISETP.NE.AND P1, PT, R11, R0, PT ;  /* 0x000000000b00720c */ /* 0x000fe20003f25270 */
[----:B------:R-:W-:Y:S02]  /*0a30*/  IMAD.MOV.U32 R20, RZ, RZ, 0x0 ;  /* 0x00000000ff147424 */ /* 0x000fe400078e00ff */
[----:B------:R-:W-:-:S09]  /*0a40*/  IMAD.MOV.U32 R21, RZ, RZ, -0x3ff00000 ;  /* 0xc0100000ff157424 */ /* 0x000fd200078e00ff */
[----:B------:R-:W-:Y:S05]  /*0a50*/  @!P0 BRA `(.L_x_29) ;  /* 0x0000000000088947 */ /* 0x000fea0003800000 */
[----:B------:R-:W2:Y:S02]  /*0a60*/  LDG.E.64 R18, desc[UR4][R4.64+0x30] ;  /* 0x0000300404127981 */ /* 0x000ea4000c1e1b00 */
[----:B--2---:R-:W-:-:S11]  /*0a70*/  DFMA R6, R18, R16, R6 ;  /* 0x000000101206722b */ /* 0x004fd60000000006 */
.L_x_29:
[----:B------:R-:W-:Y:S05]  /*0a80*/  BSYNC.RECONVERGENT B0 ;  /* 0x0000000000007941 */ /* 0x000fea0003800200 */
.L_x_28:
[----:B------:R-:W-:Y:S04]  /*0a90*/  BSSY.RECONVERGENT B0, `(.L_x_30) ;  /* 0x000000a000007945 */ /* 0x000fe80003800200 */
        /* <DEDUP_REMOVED lines=9> */
.L_x_31:
[----:B------:R-:W-:Y:S05]  /*0b30*/  BSYNC.RECONVERGENT B0 ;  /* 0x0000000000007941 */ /* 0x000fea0003800200 */
.L_x_30:
[----:B------:R-:W-:Y:S01]  /*0b40*/  DSETP.NEU.AND P0, PT, R20, RZ, PT ;  /* 0x000000ff1400722a */ /* 0x000fe20003f0d000 */
[----:B------:R-:W-:-:S13]  /*0b50*/  BSSY.RECONVERGENT B0, `(.L_x_32) ;  /* 0x0000004000007945 */ /* 0x000fda0003800200 */
[----:B------:R-:W-:Y:S05]  /*0b60*/  @!P0 BRA `(.L_x_33) ;  /* 0x0000000000088947 */ /* 0x000fea0003800000 */
[----:B------:R-:W2:Y:S02]  /*0b70*/  LDG.E.64 R4, desc[UR4][R4.64+0x38] ;  /* 0x0000380404047981 */ /* 0x000ea4000c1e1b00 */
[----:B--2---:R-:W-:-:S11]  /*0b80*/  DFMA R6, R4, R20, R6 ;  /* 0x000000140406722b */ /* 0x004fd60000000006 */
.L_x_33:
[----:B------:R-:W-:Y:S05]  /*0b90*/  BSYNC.RECONVERGENT B0 ;  /* 0x0000000000007941 */ /* 0x000fea0003800200 */
.L_x_32:
[----:B------:R-:W-:-:S05]  /*0ba0*/  VIADD R9, R9, 0x8 ;  /* 0x0000000809097836 */ /* 0x000fca0000000000 */
[----:B------:R-:W-:-:S13]  /*0bb0*/  ISETP.NE.AND P0, PT, R9, 0x258, PT ;  /* 0x000002580900780c */ /* 0x000fda0003f05270 */
[----:B------:R-:W-:Y:S05]  /*0bc0*/  @P0 BRA `(.L_x_34) ;  /* 0xfffffff400540947 */ /* 0x000fea000383ffff */
[----:B------:R-:W0:Y:S02]  /*0bd0*/  LDC.64 R2, c[0x0][0x380] ;  /* 0x0000e000ff027b82 */ /* 0x000e240000000a00 */
[----:B0-----:R-:W-:-:S05]  /*0be0*/  IMAD.WIDE.U32 R2, R0, 0x8, R2 ;  /* 0x0000000800027825 */ /* 0x001fca00078e0002 */
[----:B------:R-:W-:Y:S01]  /*0bf0*/  STG.E.64 desc[UR4][R2.64], R6 ;  /* 0x0000000602007986 */ /* 0x000fe2000c101b04 */
[----:B------:R-:W-:Y:S05]  /*0c00*/  EXIT ;  /* 0x000000000000794d */ /* 0x000fea0003800000 */
.L_x_35:
        /* <DEDUP_REMOVED lines=15> */
.L_x_39:


//--------------------- .text._Z6init_bPd         --------------------------
	.section	.text._Z6init_bPd,"ax",@progbits
	.align	128
        .global         _Z6init_bPd
        .type           _Z6init_bPd,@function
        .size           _Z6init_bPd,(.L_x_40 - _Z6init_bPd)
        .other          _Z6init_bPd,@"STO_CUDA_ENTRY STV_DEFAULT"
_Z6init_bPd:
.text._Z6init_bPd:
        /* <DEDUP_REMOVED lines=8> */
[----:B------:R-:W1:Y:S01]  /*0080*/  LDCU.64 UR4, c[0x0][0x358] ;  /* 0x00006b00ff0477ac */ /* 0x000e620008000a00 */
[C---:B------:R-:W-:Y:S02]  /*0090*/  ISETP.NE.AND P0, PT, R7.reuse, 0x19a, PT ;  /* 0x0000019a0700780c */ /* 0x040fe40003f05270 */
[----:B------:R-:W-:Y:S02]  /*00a0*/  ISETP.NE.AND P1, PT, R7, 0x136, PT ;  /* 0x000001360700780c */ /* 0x000fe40003f25270 */
[----:B------:R-:W-:-:S04]  /*00b0*/  FSEL R4, RZ, -2.890625, P0 ;  /* 0xc0390000ff047808 */ /* 0x000fc80000000000 */
[----:B------:R-:W-:Y:S01]  /*00c0*/  FSEL R5, R4, 2.5625, P1 ;  /* 0x4024000004057808 */ /* 0x000fe20000800000 */
[----:B------:R-:W-:Y:S02]  /*00d0*/  IMAD.MOV.U32 R4, RZ, RZ, RZ ;  /* 0x000000ffff047224 */ /* 0x000fe400078e00ff */
[----:B0-----:R-:W-:-:S05]  /*00e0*/  IMAD.WIDE.U32 R2, R7, 0x8, R2 ;  /* 0x0000000807027825 */ /* 0x001fca00078e0002 */
[----:B-1----:R-:W-:Y:S01]  /*00f0*/  STG.E.64 desc[UR4][R2.64], R4 ;  /* 0x0000000402007986 */ /* 0x002fe2000c101b04 */
[----:B------:R-:W-:Y:S05]  /*0100*/  EXIT ;  /* 0x000000000000794d */ /* 0x000fea0003800000 */
.L_x_36:
        /* <DEDUP_REMOVED lines=15> */
.L_x_40:


//--------------------- .nv.shared._Z17block_reduce_normPKdPd --------------------------
	.section	.nv.shared._Z17block_reduce_normPKdPd,"aw",@nobits
	.sectionflags	@""
	.align	8
.nv.shared._Z17block_reduce_normPKdPd:
	.zero		1104


//--------------------- .nv.shared.reserved.0     --------------------------
	.section	.nv.shared.reserved.0,"aw",@nobits
	.weak		__nv_reservedSMEM_offset_0_alias
	.size		__nv_reservedSMEM_offset_0_alias, 0, 64
	.other		__nv_reservedSMEM_offset_0_alias,@"STO_CUDA_RESERVED_SHARED STV_DEFAULT"
__nv_reservedSMEM_offset_0_alias:
	.zero		0
	.zero		64


//--------------------- .nv.global                --------------------------
	.section	.nv.global,"aw",@nobits
.nv.global:
	.type		_ZN34_INTERNAL_2c1af123_4_k_cu_c1943e3e4cuda3std3__48in_placeE,@object
	.size		_ZN34_INTERNAL_2c1af123_4_k_cu_c1943e3e4cuda3std3__48in_placeE,(_ZN34_INTERNAL_2c1af123_4_k_cu_c1943e3e4cuda3std6ranges3__45__cpo8distanceE - _ZN34_INTERNAL_2c1af123_4_k_cu_c1943e3e4cuda3std3__48in_placeE)
_ZN34_INTERNAL_2c1af123_4_k_cu_c1943e3e4cuda3std3__48in_placeE:
	.zero		1
	.type		_ZN34_INTERNAL_2c1af123_4_k_cu_c1943e3e4cuda3std6ranges3__45__cpo8distanceE,@object
	.size		_ZN34_INTERNAL_2c1af123_4_k_cu_c1943e3e4cuda3std6ranges3__45__cpo8distanceE,(_ZN34_INTERNAL_2c1af123_4_k_cu_c1943e3e4cuda3std3__45__cpo6cbeginE - _ZN34_INTERNAL_2c1af123_4_k_cu_c1943e3e4cuda3std6ranges3__45__cpo8distanceE)
_ZN34_INTERNAL_2c1af123_4_k_cu_c1943e3e4cuda3std6ranges3__45__cpo8distanceE:
	.zero		1
	.type		_ZN34_INTERNAL_2c1af123_4_k_cu_c1943e3e4cuda3std3__45__cpo6cbeginE,@object
	.size		_ZN34_INTERNAL_2c1af123_4_k_cu_c1943e3e4cuda3std3__45__cpo6cbeginE,(_ZN34_INTERNAL_2c1af123_4_k_cu_c1943e3e4cuda3std6ranges3__45__cpo7advanceE - _ZN34_INTERNAL_2c1af123_4_k_cu_c1943e3e4cuda3std3__45__cpo6cbeginE)
_ZN34_INTERNAL_2c1af123_4_k_cu_c1943e3e4cuda3std3__45__cpo6cbeginE:
	.zero		1
	.type		_ZN34_INTERNAL_2c1af123_4_k_cu_c1943e3e4cuda3std6ranges3__45__cpo7advanceE,@object
	.size		_ZN34_INTERNAL_2c1af123_4_k_cu_c1943e3e4cuda3std6ranges3__45__cpo7advanceE,(_ZN34_INTERNAL_2c1af123_4_k_cu_c1943e3e4cuda3std3__45__cpo7crbeginE - _ZN34_INTERNAL_2c1af123_4_k_cu_c1943e3e4cuda3std6ranges3__45__cpo7advanceE)
_ZN34_INTERNAL_2c1af123_4_k_cu_c1943e3e4cuda3std6ranges3__45__cpo7advanceE:
	.zero		1
	.type		_ZN34_INTERNAL_2c1af123_4_k_cu_c1943e3e4cuda3std3__45__cpo7crbeginE,@object
	.size		_ZN34_INTERNAL_2c1af123_4_k_cu_c1943e3e4cuda3std3__45__cpo7crbeginE,(_ZN34_INTERNAL_2c1af123_4_k_cu_c1943e3e4cuda3std6ranges3__45__cpo4dataE - _ZN34_INTERNAL_2c1af123_4_k_cu_c1943e3e4cuda3std3__45__cpo7crbeginE)
_ZN34_INTERNAL_2c1af123_4_k_cu_c1943e3e4cuda3std3__45__cpo7crbeginE:
	.zero		1
	.type		_ZN34_INTERNAL_2c1af123_4_k_cu_c1943e3e4cuda3std6ranges3__45__cpo4dataE,@object
	.size		_ZN34_INTERNAL_2c1af123_4_k_cu_c1943e3e4cuda3std6ranges3__45__cpo4dataE,(_ZN34_INTERNAL_2c1af123_4_k_cu_c1943e3e4cuda3std6ranges3__45__cpo5beginE - _ZN34_INTERNAL_2c1af123_4_k_cu_c1943e3e4cuda3std6ranges3__45__cpo4dataE)
_ZN34_INTERNAL_2c1af123_4_k_cu_c1943e3e4cuda3std6ranges3__45__cpo4dataE:
	.zero		1
	.type		_ZN34_INTERNAL_2c1af123_4_k_cu_c1943e3e4cuda3std6ranges3__45__cpo5beginE,@object
	.size		_ZN34_INTERNAL_2c1af123_4_k_cu_c1943e3e4cuda3std6ranges3__45__cpo5beginE,(_ZN34_INTERNAL_2c1af123_4_k_cu_c1943e3e4cuda3std3__436_GLOBAL__N__2c1af123_4_k_cu_c1943e3e6ignoreE - _ZN34_INTERNAL_2c1af123_4_k_cu_c1943e3e4cuda3std6ranges3__45__cpo5beginE)
_ZN34_INTERNAL_2c1af123_4_k_cu_c1943e3e4cuda3std6ranges3__45__cpo5beginE:
	.zero		1
	.type		_ZN34_INTERNAL_2c1af123_4_k_cu_c1943e3e4cuda3std3__436_GLOBAL__N__2c1af123_4_k_cu_c1943e3e6ignoreE,@object
	.size		_ZN34_INTERNAL_2c1af123_4_k_cu_c1943e3e4cuda3std3__436_GLOBAL__N__2c1af123_4_k_cu_c1943e3e6ignoreE,(_ZN34_INTERNAL_2c1af123_4_k_cu_c1943e3e4cuda3std6ranges3__45__cpo4sizeE - _ZN34_INTERNAL_2c1af123_4_k_cu_c1943e3e4cuda3std3__436_GLOBAL__N__2c1af123_4_k_cu_c1943e3e6ignoreE)
_ZN34_INTERNAL_2c1af123_4_k_cu_c1943e3e4cuda3std3__436_GLOBAL__N__2c1af123_4_k_cu_c1943e3e6ignoreE:
	.zero		1
	.type		_ZN34_INTERNAL_2c1af123_4_k_cu_c1943e3e4cuda3std6ranges3__45__cpo4sizeE,@object
	.size		_ZN34_INTERNAL_2c1af123_4_k_cu_c1943e3e4cuda3std6ranges3__45__cpo4sizeE,(_ZN34_INTERNAL_2c1af123_4_k_cu_c1943e3e4cuda3std3__45__cpo5beginE - _ZN34_INTERNAL_2c1af123_4_k_cu_c1943e3e4cuda3std6ranges3__45__cpo4sizeE)
_ZN34_INTERNAL_2c1af123_4_k_cu_c1943e3e4cuda3std6ranges3__45__cpo4sizeE:
	.zero		1
	.type		_ZN34_INTERNAL_2c1af123_4_k_cu_c1943e3e4cuda3std3__45__cpo5beginE,@object
	.size		_ZN34_INTERNAL_2c1af123_4_k_cu_c1943e3e4cuda3std3__45__cpo5beginE,(_ZN34_INTERNAL_2c1af123_4_k_cu_c1943e3e4cuda3std6ranges3__45__cpo6cbeginE - _ZN34_INTERNAL_2c1af123_4_k_cu_c1943e3e4cuda3std3__45__cpo5beginE)
_ZN34_INTERNAL_2c1af123_4_k_cu_c1943e3e4cuda3std3__45__cpo5beginE:
	.zero		1
	.type		_ZN34_INTERNAL_2c1af123_4_k_cu_c1943e3e4cuda3std6ranges3__45__cpo6cbeginE,@object
	.size		_ZN34_INTERNAL_2c1af123_4_k_cu_c1943e3e4cuda3std6ranges3__45__cpo6cbeginE,(_ZN34_INTERNAL_2c1af123_4_k_cu_c1943e3e4cuda3std3__45__cpo6rbeginE - _ZN34_INTERNAL_2c1af123_4_k_cu_c1943e3e4cuda3std6ranges3__45__cpo6cbeginE)
_ZN34_INTERNAL_2c1af123_4_k_cu_c1943e3e4cuda3std6ranges3__45__cpo6cbeginE:
	.zero		1
	.type		_ZN34_INTERNAL_2c1af123_4_k_cu_c1943e3e4cuda3std3__45__cpo6rbeginE,@object
	.size		_ZN34_INTERNAL_2c1af123_4_k_cu_c1943e3e4cuda3std3__45__cpo6rbeginE,(_ZN34_INTERNAL_2c1af123_4_k_cu_c1943e3e4cuda3std6ranges3__45__cpo4nextE - _ZN34_INTERNAL_2c1af123_4_k_cu_c1943e3e4cuda3std3__45__cpo6rbeginE)
_ZN34_INTERNAL_2c1af123_4_k_cu_c1943e3e4cuda3std3__45__cpo6rbeginE:
	.zero		1
	.type		_ZN34_INTERNAL_2c1af123_4_k_cu_c1943e3e4cuda3std6ranges3__45__cpo4nextE,@object
	.size		_ZN34_INTERNAL_2c1af123_4_k_cu_c1943e3e4cuda3std6ranges3__45__cpo4nextE,(_ZN34_INTERNAL_2c1af123_4_k_cu_c1943e3e4cuda3std6ranges3__45__cpo4swapE - _ZN34_INTERNAL_2c1af123_4_k_cu_c1943e3e4cuda3std6ranges3__45__cpo4nextE)
_ZN34_INTERNAL_2c1af123_4_k_cu_c1943e3e4cuda3std6ranges3__45__cpo4nextE:
	.zero		1
	.type		_ZN34_INTERNAL_2c1af123_4_k_cu_c1943e3e4cuda3std6ranges3__45__cpo4swapE,@object
	.size		_ZN34_INTERNAL_2c1af123_4_k_cu_c1943e3e4cuda3std6ranges3__45__cpo4swapE,(_ZN34_INTERNAL_2c1af123_4_k_cu_c1943e3e4cuda3std3__420unreachable_sentinelE - _ZN34_INTERNAL_2c1af123_4_k_cu_c1943e3e4cuda3std6ranges3__45__cpo4swapE)
_ZN34_INTERNAL_2c1af123_4_k_cu_c1943e3e4cuda3std6ranges3__45__cpo4swapE:
	.zero		1
	.type		_ZN34_INTERNAL_2c1af123_4_k_cu_c1943e3e4cuda3std3__420unreachable_sentinelE,@object
	.size		_ZN34_INTERNAL_2c1af123_4_k_cu_c1943e3e4cuda3std3__420unreachable_sentinelE,(_ZN34_INTERNAL_2c1af123_4_k_cu_c1943e3e6thrust24THRUST_300001_SM_1000_NS6system6detail10sequential3seqE - _ZN34_INTERNAL_2c1af123_4_k_cu_c1943e3e4cuda3std3__420unreachable_sentinelE)
_ZN34_INTERNAL_2c1af123_4_k_cu_c1943e3e4cuda3std3__420unreachable_sentinelE:
	.zero		1
	.type		_ZN34_INTERNAL_2c1af123_4_k_cu_c1943e3e6thrust24THRUST_300001_SM_1000_NS6system6detail10sequential3seqE,@object
	.size		_ZN34_INTERNAL_2c1af123_4_k_cu_c1943e3e6thrust24THRUST_300001_SM_1000_NS6system6detail10sequential3seqE,(_ZN34_INTERNAL_2c1af123_4_k_cu_c1943e3e4cuda3std3__45__cpo4cendE - _ZN34_INTERNAL_2c1af123_4_k_cu_c1943e3e6thrust24THRUST_300001_SM_1000_NS6system6detail10sequential3seqE)
_ZN34_INTERNAL_2c1af123_4_k_cu_c1943e3e6thrust24THRUST_300001_SM_1000_NS6system6detail10sequential3seqE:
	.zero		1
	.type		_ZN34_INTERNAL_2c1af123_4_k_cu_c1943e3e4cuda3std3__45__cpo4cendE,@object
	.size		_ZN34_INTERNAL_2c1af123_4_k_cu_c1943e3e4cuda3std3__45__cpo4cendE,(_ZN34_INTERNAL_2c1af123_4_k_cu_c1943e3e4cuda3std6ranges3__45__cpo9iter_swapE - _ZN34_INTERNAL_2c1af123_4_k_cu_c1943e3e4cuda3std3__45__cpo4cendE)
_ZN34_INTERNAL_2c1af123_4_k_cu_c1943e3e4cuda3std3__45__cpo4cendE:
	.zero		1
	.type		_ZN34_INTERNAL_2c1af123_4_k_cu_c1943e3e4cuda3std6ranges3__45__cpo9iter_swapE,@object
	.size		_ZN34_INTERNAL_2c1af123_4_k_cu_c1943e3e4cuda3std6ranges3__45__cpo9iter_swapE,(_ZN34_INTERNAL_2c1af123_4_k_cu_c1943e3e4cuda3std3__45__cpo5crendE - _ZN34_INTERNAL_2c1af123_4_k_cu_c1943e3e4cuda3std6ranges3__45__cpo9iter_swapE)
_ZN34_INTERNAL_2c1af123_4_k_cu_c1943e3e4cuda3std6ranges3__45__cpo9iter_swapE:
	.zero		1
	.type		_ZN34_INTERNAL_2c1af123_4_k_cu_c1943e3e4cuda3std3__45__cpo5crendE,@object
	.size		_ZN34_INTERNAL_2c1af123_4_k_cu_c1943e3e4cuda3std3__45__cpo5crendE,(_ZN34_INTERNAL_2c1af123_4_k_cu_c1943e3e4cuda3std6ranges3__45__cpo5cdataE - _ZN34_INTERNAL_2c1af123_4_k_cu_c1943e3e4cuda3std3__45__cpo5crendE)
_ZN34_INTERNAL_2c1af123_4_k_cu_c1943e3e4cuda3std3__45__cpo5crendE:
	.zero		1
	.type		_ZN34_INTERNAL_2c1af123_4_k_cu_c1943e3e4cuda3std6ranges3__45__cpo5cdataE,@object
	.size		_ZN34_INTERNAL_2c1af123_4_k_cu_c1943e3e4cuda3std6ranges3__45__cpo5cdataE,(_ZN34_INTERNAL_2c1af123_4_k_cu_c1943e3e4cuda3std6ranges3__45__cpo3endE - _ZN34_INTERNAL_2c1af123_4_k_cu_c1943e3e4cuda3std6ranges3__45__cpo5cdataE)
_ZN34_INTERNAL_2c1af123_4_k_cu_c1943e3e4cuda3std6ranges3__45__cpo5cdataE:
	.zero		1
	.type		_ZN34_INTERNAL_2c1af123_4_k_cu_c1943e3e4cuda3std6ranges3__45__cpo3endE,@object
	.size		_ZN34_INTERNAL_2c1af123_4_k_cu_c1943e3e4cuda3std6ranges3__45__cpo3endE,(_ZN34_INTERNAL_2c1af123_4_k_cu_c1943e3e4cuda3std3__419piecewise_constructE - _ZN34_INTERNAL_2c1af123_4_k_cu_c1943e3e4cuda3std6ranges3__45__cpo3endE)
_ZN34_INTERNAL_2c1af123_4_k_cu_c1943e3e4cuda3std6ranges3__45__cpo3endE:
	.zero		1
	.type		_ZN34_INTERNAL_2c1af123_4_k_cu_c1943e3e4cuda3std3__419piecewise_constructE,@object
	.size		_ZN34_INTERNAL_2c1af123_4_k_cu_c1943e3e4cuda3std3__419piecewise_constructE,(_ZN34_INTERNAL_2c1af123_4_k_cu_c1943e3e4cuda3std6ranges3__45__cpo5ssizeE - _ZN34_INTERNAL_2c1af123_4_k_cu_c1943e3e4cuda3std3__419piecewise_constructE)
_ZN34_INTERNAL_2c1af123_4_k_cu_c1943e3e4cuda3std3__419piecewise_constructE:
	.zero		1
	.type		_ZN34_INTERNAL_2c1af123_4_k_cu_c1943e3e4cuda3std6ranges3__45__cpo5ssizeE,@object
	.size		_ZN34_INTERNAL_2c1af123_4_k_cu_c1943e3e4cuda3std6ranges3__45__cpo5ssizeE,(_ZN34_INTERNAL_2c1af123_4_k_cu_c1943e3e4cuda3std3__45__cpo3endE - _ZN34_INTERNAL_2c1af123_4_k_cu_c1943e3e4cuda3std6ranges3__45__cpo5ssizeE)
_ZN34_INTERNAL_2c1af123_4_k_cu_c1943e3e4cuda3std6ranges3__45__cpo5ssizeE:
	.zero		1
	.type		_ZN34_INTERNAL_2c1af123_4_k_cu_c1943e3e4cuda3std3__45__cpo3endE,@object
	.size		_ZN34_INTERNAL_2c1af123_4_k_cu_c1943e3e4cuda3std3__45__cpo3endE,(_ZN34_INTERNAL_2c1af123_4_k_cu_c1943e3e4cuda3std6ranges3__45__cpo4cendE - _ZN34_INTERNAL_2c1af123_4_k_cu_c1943e3e4cuda3std3__45__cpo3endE)
_ZN34_INTERNAL_2c1af123_4_k_cu_c1943e3e4cuda3std3__45__cpo3endE:
	.zero		1
	.type		_ZN34_INTERNAL_2c1af123_4_k_cu_c1943e3e4cuda3std6ranges3__45__cpo4cendE,@object
	.size		_ZN34_INTERNAL_2c1af123_4_k_cu_c1943e3e4cuda3std6ranges3__45__cpo4cendE,(_ZN34_INTERNAL_2c1af123_4_k_cu_c1943e3e4cuda3std3__45__cpo4rendE - _ZN34_INTERNAL_2c1af123_4_k_cu_c1943e3e4cuda3std6ranges3__45__cpo4cendE)
_ZN34_INTERNAL_2c1af123_4_k_cu_c1943e3e4cuda3std6ranges3__45__cpo4cendE:
	.zero		1
	.type		_ZN34_INTERNAL_2c1af123_4_k_cu_c1943e3e4cuda3std3__45__cpo4rendE,@object
	.size		_ZN34_INTERNAL_2c1af123_4_k_cu_c1943e3e4cuda3std3__45__cpo4rendE,(_ZN34_INTERNAL_2c1af123_4_k_cu_c1943e3e4cuda3std6ranges3__45__cpo4prevE - _ZN34_INTERNAL_2c1af123_4_k_cu_c1943e3e4cuda3std3__45__cpo4rendE)
_ZN34_INTERNAL_2c1af123_4_k_cu_c1943e3e4cuda3std3__45__cpo4rendE:
	.zero		1
	.type		_ZN34_INTERNAL_2c1af123_4_k_cu_c1943e3e4cuda3std6ranges3__45__cpo4prevE,@object
	.size		_ZN34_INTERNAL_2c1af123_4_k_cu_c1943e3e4cuda3std6ranges3__45__cpo4prevE,(_ZN34_INTERNAL_2c1af123_4_k_cu_c1943e3e4cuda3std6ranges3__45__cpo9iter_moveE - _ZN34_INTERNAL_2c1af123_4_k_cu_c1943e3e4cuda3std6ranges3__45__cpo4prevE)
_ZN34_INTERNAL_2c1af123_4_k_cu_c1943e3e4cuda3std6ranges3__45__cpo4prevE:
	.zero		1
	.type		_ZN34_INTERNAL_2c1af123_4_k_cu_c1943e3e4cuda3std6ranges3__45__cpo9iter_moveE,@object
	.size		_ZN34_INTERNAL_2c1af123_4_k_cu_c1943e3e4cuda3std6ranges3__45__cpo9iter_moveE,(.L_13 - _ZN34_INTERNAL_2c1af123_4_k_cu_c1943e3e4cuda3std6ranges3__45__cpo9iter_moveE)
_ZN34_INTERNAL_2c1af123_4_k_cu_c1943e3e4cuda3std6ranges3__45__cpo9iter_moveE:
	.zero		1
.L_13:


//--------------------- .nv.constant0._Z17block_reduce_normPKdPd --------------------------
	.section	.nv.constant0._Z17block_reduce_normPKdPd,"a",@progbits
	.sectionflags	@""
	.align	4
.nv.constant0._Z17block_reduce_normPKdPd:
	.zero		912


//--------------------- .nv.constant0._Z8update_xPdPKd --------------------------
	.section	.nv.constant0._Z8update_xPdPKd,"a",@progbits
	.sectionflags	@""
	.align	4
.nv.constant0._Z8update_xPdPKd:
	.zero		912


//--------------------- .nv.constant0._Z10mul_mv_subPdPKdS1_ --------------------------
	.section	.nv.constant0._Z10mul_mv_subPdPKdS1_,"a",@progbits
	.sectionflags	@""
	.align	4
.nv.constant0._Z10mul_mv_subPdPKdS1_:
	.zero		920


//--------------------- .nv.constant0._Z6init_bPd --------------------------
	.section	.nv.constant0._Z6init_bPd,"a",@progbits
	.sectionflags	@""
	.align	4
.nv.constant0._Z6init_bPd:
	.zero		904


//--------------------- SYMBOLS --------------------------

	.type		.nv.reservedSmem.offset0,@object
	.size		.nv.reservedSmem.offset0,0x4
	.type		.nv.reservedSmem.cap,@object
	.size		.nv.reservedSmem.cap,0x4
